	.target	sm_100a

	.elftype	@"ET_EXEC"


//--------------------- .note.nv.tkinfo           --------------------------
	.section	.note.nv.tkinfo,"",@"SHT_NOTE"
	.sectionflags	@"SHF_NOTE_NV_TKINFO"
	.tkinfo
        /*0018*/ 	.word	0x00000002
        /*0030*/ 	.string	""
        /*0030*/ 	.string	"ptxas"
        /*0030*/ 	.string	"Cuda compilation tools, release 13.0, V13.0.88"
        /*0030*/ 	.string	"Build cuda_13.0.r13.0/compiler.36424714_0"
        /*0030*/ 	.string	"-arch sm_100a -m 64 "



//--------------------- .note.nv.cuinfo           --------------------------
	.section	.note.nv.cuinfo,"",@"SHT_NOTE"
	.sectionflags	@"SHF_NOTE_NV_CUINFO"
        /*0018*/ 	.short	0x0002
        /*001a*/ 	.short	0x0064
        /*001c*/ 	.short	0x0082
	.zero		2


//--------------------- .nv.info                  --------------------------
	.section	.nv.info,"",@"SHT_CUDA_INFO"
	.align	4


	//----- nvinfo : EIATTR_REGCOUNT
	.align		4
        /*0000*/ 	.byte	0x04, 0x2f
        /*0002*/ 	.short	(.L_19 - .L_18)
	.align		4
.L_18:
        /*0004*/ 	.word	index@(_ZN7cutlass13device_kernelINS_4gemm6kernel13GemmUniversalIN4cute5tupleIJiiiiEEENS1_10collective13CollectiveMmaINS1_35MainloopSm100TmaUmmaWarpSpecializedILi5ELi2ELi4ENS5_IJNS4_1CILi2EEENSA_ILi1EEESC_EEEEENS5_IJNSA_ILi64EEENSA_ILi128EEENSA_ILi32EEEEEENS_10bfloat16_tENS5_IJlSC_lEEESJ_SK_NS4_8TiledMMAINS4_8MMA_AtomIJNS4_20SM100_MMA_F16BF16_SSISJ_SJ_fLi64ELi128ELNS4_4UMMA5MajorE0ELSP_0ELNSO_7ScaleInE0ELSQ_0EEEEEENS4_6LayoutINS5_IJSC_SC_SC_EEENS5_IJNSA_ILi0EEESV_SV_EEEEENS5_IJNS4_10UnderscoreESY_SY_EEEEENS4_13SM90_TMA_LOADENS4_14ComposedLayoutINS4_7SwizzleILi2ELi4ELi3EEENS4_18smem_ptr_flag_bitsILi16EEENST_INS5_IJNSA_ILi8EEESH_EEENS5_IJSH_SC_EEEEEEEvNS4_8identityENS4_23SM90_TMA_LOAD_MULTICASTES1B_vS1C_EENS_8epilogue10collective18CollectiveEpilogueINS1F_23Sm100TmaWarpSpecializedILi4ELi2ELi16ELb1ELb0EEEJSI_NS5_IJNST_ISF_SC_EENST_ISH_SC_EEEEESJ_SK_SJ_SK_NS1F_6fusion15FusionCallbacksIS1J_NS1N_17LinearCombinationISJ_fSJ_fLNS_15FloatRoundStyleE2EEESI_S1M_JEEENS4_5SM1004TMEM4LOAD26SM100_TMEM_LOAD_16dp256b4xES11_S1B_NS4_17SM75_U32x4_LDSM_NENS4_14SM90_TMA_STOREES1B_NS4_17SM90_U32x4_STSM_NENS4_39AutoVectorizingCopyWithAssumedAlignmentILi128EEEEEEvvEEEEvNT_6ParamsE)
        /*0008*/ 	.word	0x00000044


	//----- nvinfo : EIATTR_FRAME_SIZE
	.align		4
.L_19:
        /*000c*/ 	.byte	0x04, 0x11
        /*000e*/ 	.short	(.L_21 - .L_20)
	.align		4
.L_20:
        /*0010*/ 	.word	index@($__internal_2_$__cuda_sm10x_tcgen05_guardrail_trap_unallocated_columns_being_dealloced)
        /*0014*/ 	.word	0x00000000


	//----- nvinfo : EIATTR_FRAME_SIZE
	.align		4
.L_21:
        /*0018*/ 	.byte	0x04, 0x11
        /*001a*/ 	.short	(.L_23 - .L_22)
	.align		4
.L_22:
        /*001c*/ 	.word	index@($__internal_1_$__cuda_sm10x_tcgen05_guardrail_trap_phase_invalid_during_alloc)
        /*0020*/ 	.word	0x00000000


	//----- nvinfo : EIATTR_FRAME_SIZE
	.align		4
.L_23:
        /*0024*/ 	.byte	0x04, 0x11
        /*0026*/ 	.short	(.L_25 - .L_24)
	.align		4
.L_24:
        /*0028*/ 	.word	index@($__internal_0_$__cuda_sm10x_tcgen05_guardrail_trap_col_being_dealloced_not_returned_by_alloc)
        /*002c*/ 	.word	0x00000000


	//----- nvinfo : EIATTR_FRAME_SIZE
	.align		4
.L_25:
        /*0030*/ 	.byte	0x04, 0x11
        /*0032*/ 	.short	(.L_27 - .L_26)
	.align		4
.L_26:
        /*0034*/ 	.word	index@(_ZN7cutlass13device_kernelINS_4gemm6kernel13GemmUniversalIN4cute5tupleIJiiiiEEENS1_10collective13CollectiveMmaINS1_35MainloopSm100TmaUmmaWarpSpecializedILi5ELi2ELi4ENS5_IJNS4_1CILi2EEENSA_ILi1EEESC_EEEEENS5_IJNSA_ILi64EEENSA_ILi128EEENSA_ILi32EEEEEENS_10bfloat16_tENS5_IJlSC_lEEESJ_SK_NS4_8TiledMMAINS4_8MMA_AtomIJNS4_20SM100_MMA_F16BF16_SSISJ_SJ_fLi64ELi128ELNS4_4UMMA5MajorE0ELSP_0ELNSO_7ScaleInE0ELSQ_0EEEEEENS4_6LayoutINS5_IJSC_SC_SC_EEENS5_IJNSA_ILi0EEESV_SV_EEEEENS5_IJNS4_10UnderscoreESY_SY_EEEEENS4_13SM90_TMA_LOADENS4_14ComposedLayoutINS4_7SwizzleILi2ELi4ELi3EEENS4_18smem_ptr_flag_bitsILi16EEENST_INS5_IJNSA_ILi8EEESH_EEENS5_IJSH_SC_EEEEEEEvNS4_8identityENS4_23SM90_TMA_LOAD_MULTICASTES1B_vS1C_EENS_8epilogue10collective18CollectiveEpilogueINS1F_23Sm100TmaWarpSpecializedILi4ELi2ELi16ELb1ELb0EEEJSI_NS5_IJNST_ISF_SC_EENST_ISH_SC_EEEEESJ_SK_SJ_SK_NS1F_6fusion15FusionCallbacksIS1J_NS1N_17LinearCombinationISJ_fSJ_fLNS_15FloatRoundStyleE2EEESI_S1M_JEEENS4_5SM1004TMEM4LOAD26SM100_TMEM_LOAD_16dp256b4xES11_S1B_NS4_17SM75_U32x4_LDSM_NENS4_14SM90_TMA_STOREES1B_NS4_17SM90_U32x4_STSM_NENS4_39AutoVectorizingCopyWithAssumedAlignmentILi128EEEEEEvvEEEEvNT_6ParamsE)
        /*0038*/ 	.word	0x00000000


	//----- nvinfo : EIATTR_MIN_STACK_SIZE
	.align		4
.L_27:
        /*003c*/ 	.byte	0x04, 0x12
        /*003e*/ 	.short	(.L_29 - .L_28)
	.align		4
.L_28:
        /*0040*/ 	.word	index@(_ZN7cutlass13device_kernelINS_4gemm6kernel13GemmUniversalIN4cute5tupleIJiiiiEEENS1_10collective13CollectiveMmaINS1_35MainloopSm100TmaUmmaWarpSpecializedILi5ELi2ELi4ENS5_IJNS4_1CILi2EEENSA_ILi1EEESC_EEEEENS5_IJNSA_ILi64EEENSA_ILi128EEENSA_ILi32EEEEEENS_10bfloat16_tENS5_IJlSC_lEEESJ_SK_NS4_8TiledMMAINS4_8MMA_AtomIJNS4_20SM100_MMA_F16BF16_SSISJ_SJ_fLi64ELi128ELNS4_4UMMA5MajorE0ELSP_0ELNSO_7ScaleInE0ELSQ_0EEEEEENS4_6LayoutINS5_IJSC_SC_SC_EEENS5_IJNSA_ILi0EEESV_SV_EEEEENS5_IJNS4_10UnderscoreESY_SY_EEEEENS4_13SM90_TMA_LOADENS4_14ComposedLayoutINS4_7SwizzleILi2ELi4ELi3EEENS4_18smem_ptr_flag_bitsILi16EEENST_INS5_IJNSA_ILi8EEESH_EEENS5_IJSH_SC_EEEEEEEvNS4_8identityENS4_23SM90_TMA_LOAD_MULTICASTES1B_vS1C_EENS_8epilogue10collective18CollectiveEpilogueINS1F_23Sm100TmaWarpSpecializedILi4ELi2ELi16ELb1ELb0EEEJSI_NS5_IJNST_ISF_SC_EENST_ISH_SC_EEEEESJ_SK_SJ_SK_NS1F_6fusion15FusionCallbacksIS1J_NS1N_17LinearCombinationISJ_fSJ_fLNS_15FloatRoundStyleE2EEESI_S1M_JEEENS4_5SM1004TMEM4LOAD26SM100_TMEM_LOAD_16dp256b4xES11_S1B_NS4_17SM75_U32x4_LDSM_NENS4_14SM90_TMA_STOREES1B_NS4_17SM90_U32x4_STSM_NENS4_39AutoVectorizingCopyWithAssumedAlignmentILi128EEEEEEvvEEEEvNT_6ParamsE)
        /*0044*/ 	.word	0x00000000
.L_29:


//--------------------- .nv.compat                --------------------------
	.section	.nv.compat,"",@"SHT_CUDA_COMPAT_INFO"
	.align	4
        /*0000*/ 	.byte	0x02, 0x09, 0x01, 0x00, 0x02, 0x02, 0x02, 0x00, 0x02, 0x05, 0x05, 0x00, 0x03, 0x07, 0x01, 0x01
        /*0010*/ 	.byte	0x02, 0x03, 0x01, 0x00, 0x02, 0x06, 0x01, 0x00, 0x04, 0x0b, 0x08, 0x00, 0x09, 0x00, 0x00, 0x00
        /*0020*/ 	.byte	0x00, 0x00, 0x00, 0x00


//--------------------- .nv.info._ZN7cutlass13device_kernelINS_4gemm6kernel13GemmUniversalIN4cute5tupleIJiiiiEEENS1_10collective13CollectiveMmaINS1_35MainloopSm100TmaUmmaWarpSpecializedILi5ELi2ELi4ENS5_IJNS4_1CILi2EEENSA_ILi1EEESC_EEEEENS5_IJNSA_ILi64EEENSA_ILi128EEENSA_ILi32EEEEEENS_10bfloat16_tENS5_IJlSC_lEEESJ_SK_NS4_8TiledMMAINS4_8MMA_AtomIJNS4_20SM100_MMA_F16BF16_SSISJ_SJ_fLi64ELi128ELNS4_4UMMA5MajorE0ELSP_0ELNSO_7ScaleInE0ELSQ_0EEEEEENS4_6LayoutINS5_IJSC_SC_SC_EEENS5_IJNSA_ILi0EEESV_SV_EEEEENS5_IJNS4_10UnderscoreESY_SY_EEEEENS4_13SM90_TMA_LOADENS4_14ComposedLayoutINS4_7SwizzleILi2ELi4ELi3EEENS4_18smem_ptr_flag_bitsILi16EEENST_INS5_IJNSA_ILi8EEESH_EEENS5_IJSH_SC_EEEEEEEvNS4_8identityENS4_23SM90_TMA_LOAD_MULTICASTES1B_vS1C_EENS_8epilogue10collective18CollectiveEpilogueINS1F_23Sm100TmaWarpSpecializedILi4ELi2ELi16ELb1ELb0EEEJSI_NS5_IJNST_ISF_SC_EENST_ISH_SC_EEEEESJ_SK_SJ_SK_NS1F_6fusion15FusionCallbacksIS1J_NS1N_17LinearCombinationISJ_fSJ_fLNS_15FloatRoundStyleE2EEESI_S1M_JEEENS4_5SM1004TMEM4LOAD26SM100_TMEM_LOAD_16dp256b4xES11_S1B_NS4_17SM75_U32x4_LDSM_NENS4_14SM90_TMA_STOREES1B_NS4_17SM90_U32x4_STSM_NENS4_39AutoVectorizingCopyWithAssumedAlignmentILi128EEEEEEvvEEEEvNT_6ParamsE --------------------------
	.section	.nv.info._ZN7cutlass13device_kernelINS_4gemm6kernel13GemmUniversalIN4cute5tupleIJiiiiEEENS1_10collective13CollectiveMmaINS1_35MainloopSm100TmaUmmaWarpSpecializedILi5ELi2ELi4ENS5_IJNS4_1CILi2EEENSA_ILi1EEESC_EEEEENS5_IJNSA_ILi64EEENSA_ILi128EEENSA_ILi32EEEEEENS_10bfloat16_tENS5_IJlSC_lEEESJ_SK_NS4_8TiledMMAINS4_8MMA_AtomIJNS4_20SM100_MMA_F16BF16_SSISJ_SJ_fLi64ELi128ELNS4_4UMMA5MajorE0ELSP_0ELNSO_7ScaleInE0ELSQ_0EEEEEENS4_6LayoutINS5_IJSC_SC_SC_EEENS5_IJNSA_ILi0EEESV_SV_EEEEENS5_IJNS4_10UnderscoreESY_SY_EEEEENS4_13SM90_TMA_LOADENS4_14ComposedLayoutINS4_7SwizzleILi2ELi4ELi3EEENS4_18smem_ptr_flag_bitsILi16EEENST_INS5_IJNSA_ILi8EEESH_EEENS5_IJSH_SC_EEEEEEEvNS4_8identityENS4_23SM90_TMA_LOAD_MULTICASTES1B_vS1C_EENS_8epilogue10collective18CollectiveEpilogueINS1F_23Sm100TmaWarpSpecializedILi4ELi2ELi16ELb1ELb0EEEJSI_NS5_IJNST_ISF_SC_EENST_ISH_SC_EEEEESJ_SK_SJ_SK_NS1F_6fusion15FusionCallbacksIS1J_NS1N_17LinearCombinationISJ_fSJ_fLNS_15FloatRoundStyleE2EEESI_S1M_JEEENS4_5SM1004TMEM4LOAD26SM100_TMEM_LOAD_16dp256b4xES11_S1B_NS4_17SM75_U32x4_LDSM_NENS4_14SM90_TMA_STOREES1B_NS4_17SM90_U32x4_STSM_NENS4_39AutoVectorizingCopyWithAssumedAlignmentILi128EEEEEEvvEEEEvNT_6ParamsE,"",@"SHT_CUDA_INFO"
	.sectionflags	@""
	.align	4


	//----- nvinfo : EIATTR_CUDA_API_VERSION
	.align		4
        /*0000*/ 	.byte	0x04, 0x37
        /*0002*/ 	.short	(.L_31 - .L_30)
.L_30:
        /*0004*/ 	.word	0x00000082


	//----- nvinfo : EIATTR_KPARAM_INFO
	.align		4
.L_31:
        /*0008*/ 	.byte	0x04, 0x17
        /*000a*/ 	.short	(.L_33 - .L_32)
.L_32:
        /*000c*/ 	.word	0x00000000
        /*0010*/ 	.short	0x0000
        /*0012*/ 	.short	0x0000
        /*0014*/ 	.byte	0x00, 0xf0, 0x01, 0x20


	//----- nvinfo : EIATTR_AT_ENTRY_FRAGMENTS
	.align		4
.L_33:
        /*0018*/ 	.byte	0x04, 0x4f
        /*001a*/ 	.short	(.L_35 - .L_34)


	//   ....[0]....
.L_34:
        /*001c*/ 	.word	0x00000006


	//----- nvinfo : EIATTR_RESERVED_SMEM_USED
	.align		4
.L_35:
        /*0020*/ 	.byte	0x01, 0x41
	.zero		2


	//----- nvinfo : EIATTR_SPARSE_MMA_MASK
	.align		4
        /*0024*/ 	.byte	0x03, 0x50
        /*0026*/ 	.short	0x0000


	//----- nvinfo : EIATTR_TCGEN05_1CTA_USED
	.align		4
        /*0028*/ 	.byte	0x01, 0x51
	.zero		2


	//----- nvinfo : EIATTR_MAXREG_COUNT
	.align		4
        /*002c*/ 	.byte	0x03, 0x1b
        /*002e*/ 	.short	0x00ff


	//----- nvinfo : EIATTR_NUM_BARRIERS
	.align		4
        /*0030*/ 	.byte	0x02, 0x4c
        /*0032*/ 	.byte	0x07
	.zero		1


	//----- nvinfo : EIATTR_EXTERNS
	.align		4
        /*0034*/ 	.byte	0x04, 0x0f
        /*0036*/ 	.short	(.L_37 - .L_36)


	//   ....[0]....
	.align		4
.L_36:
        /*0038*/ 	.word	index@(__assertfail)


	//----- nvinfo : EIATTR_MERCURY_ISA_VERSION
	.align		4
.L_37:
        /*003c*/ 	.byte	0x03, 0x5f
        /*003e*/ 	.short	0x0101


	//----- nvinfo : EIATTR_INT_WARP_WIDE_INSTR_OFFSETS
	.align		4
        /*0040*/ 	.byte	0x04, 0x31
        /*0042*/ 	.short	(.L_39 - .L_38)


	//   ....[0]....
.L_38:
        /*0044*/ 	.word	0x00003cb0


	//   ....[1]....
        /*0048*/ 	.word	0x00003ce0


	//   ....[2]....
        /*004c*/ 	.word	0x00003d00


	//   ....[3]....
        /*0050*/ 	.word	0x00004910


	//   ....[4]....
        /*0054*/ 	.word	0x00004970


	//   ....[5]....
        /*0058*/ 	.word	0x00004a50


	//   ....[6]....
        /*005c*/ 	.word	0x00004ad0


	//   ....[7]....
        /*0060*/ 	.word	0x00004bc0


	//   ....[8]....
        /*0064*/ 	.word	0x00004c50


	//   ....[9]....
        /*0068*/ 	.word	0x00004d40


	//   ....[10]....
        /*006c*/ 	.word	0x00004df0


	//----- nvinfo : EIATTR_COOP_GROUP_MASK_REGIDS
	.align		4
.L_39:
        /*0070*/ 	.byte	0x04, 0x29
        /*0072*/ 	.short	(.L_41 - .L_40)


	//   ....[0]....
.L_40:
        /*0074*/ 	.word	0xffffffff


	//   ....[1]....
        /*0078*/ 	.word	0xffffffff


	//   ....[2]....
        /*007c*/ 	.word	0xffffffff


	//   ....[3]....
        /*0080*/ 	.word	0xffffffff


	//   ....[4]....
        /*0084*/ 	.word	0xffffffff


	//   ....[5]....
        /*0088*/ 	.word	0xffffffff


	//   ....[6]....
        /*008c*/ 	.word	0xffffffff


	//   ....[7]....
        /*0090*/ 	.word	0xffffffff


	//   ....[8]....
        /*0094*/ 	.word	0xffffffff


	//   ....[9]....
        /*0098*/ 	.word	0xffffffff


	//   ....[10]....
        /*009c*/ 	.word	0xffffffff


	//   ....[11]....
        /*00a0*/ 	.word	0xffffffff


	//   ....[12]....
        /*00a4*/ 	.word	0xffffffff


	//   ....[13]....
        /*00a8*/ 	.word	0xffffffff


	//----- nvinfo : EIATTR_COOP_GROUP_INSTR_OFFSETS
	.align		4
.L_41:
        /*00ac*/ 	.byte	0x04, 0x28
        /*00ae*/ 	.short	(.L_43 - .L_42)


	//   ....[0]....
.L_42:
        /*00b0*/ 	.word	0x00000080


	//   ....[1]....
        /*00b4*/ 	.word	0x000004f0


	//   ....[2]....
        /*00b8*/ 	.word	0x000006b0


	//   ....[3]....
        /*00bc*/ 	.word	0x00000850


	//   ....[4]....
        /*00c0*/ 	.word	0x00000950


	//   ....[5]....
        /*00c4*/ 	.word	0x00000ac0


	//   ....[6]....
        /*00c8*/ 	.word	0x00000c60


	//   ....[7]....
        /*00cc*/ 	.word	0x00000e10


	//   ....[8]....
        /*00d0*/ 	.word	0x00002000


	//   ....[9]....
        /*00d4*/ 	.word	0x00002f80


	//   ....[10]....
        /*00d8*/ 	.word	0x00003190


	//   ....[11]....
        /*00dc*/ 	.word	0x000031c0


	//   ....[12]....
        /*00e0*/ 	.word	0x00003b90


	//   ....[13]....
        /*00e4*/ 	.word	0x00003dc0


	//----- nvinfo : EIATTR_VRC_CTA_INIT_COUNT
	.align		4
.L_43:
        /*00e8*/ 	.byte	0x02, 0x4a
        /*00ea*/ 	.byte	0x80
	.zero		1


	//----- nvinfo : EIATTR_SYSCALL_OFFSETS
	.align		4
        /*00ec*/ 	.byte	0x04, 0x46
        /*00ee*/ 	.short	(.L_45 - .L_44)


	//   ....[0]....
.L_44:
        /*00f0*/ 	.word	0x00005a80


	//   ....[1]....
        /*00f4*/ 	.word	0x00005b70


	//   ....[2]....
        /*00f8*/ 	.word	0x00006300


	//   ....[3]....
        /*00fc*/ 	.word	0x00006bb0


	//   ....[4]....
        /*0100*/ 	.word	0x00007440


	//   ....[5]....
        /*0104*/ 	.word	0x00007cc0


	//----- nvinfo : EIATTR_MBARRIER_INSTR_OFFSETS
	.align		4
.L_45:
        /*0108*/ 	.byte	0x04, 0x39
        /*010a*/ 	.short	(.L_47 - .L_46)


	//   ....[0]....
.L_46:
        /*010c*/ 	.word	0x00000600
        /*0110*/ 	.word	0x000000ff
        /*0114*/ 	.word	0x00000000
        /*0118*/ 	.short	0x0100
        /*011a*/ 	.byte	0x04
	.zero		1


	//   ....[1]....
        /*011c*/ 	.word	0x00000610
        /*0120*/ 	.word	0x000000ff
        /*0124*/ 	.word	0x00000028
        /*0128*/ 	.short	0x0100
        /*012a*/ 	.byte	0x04
	.zero		1


	//   ....[2]....
        /*012c*/ 	.word	0x00000620
        /*0130*/ 	.word	0x000000ff
        /*0134*/ 	.word	0x00000008
        /*0138*/ 	.short	0x0100
        /*013a*/ 	.byte	0x04
	.zero		1


	//   ....[3]....
        /*013c*/ 	.word	0x00000630
        /*0140*/ 	.word	0x000000ff
        /*0144*/ 	.word	0x00000030
        /*0148*/ 	.short	0x0100
        /*014a*/ 	.byte	0x04
	.zero		1


	//   ....[4]....
        /*014c*/ 	.word	0x00000640
        /*0150*/ 	.word	0x000000ff
        /*0154*/ 	.word	0x00000010
        /*0158*/ 	.short	0x0100
        /*015a*/ 	.byte	0x04
	.zero		1


	//   ....[5]....
        /*015c*/ 	.word	0x00000650
        /*0160*/ 	.word	0x000000ff
        /*0164*/ 	.word	0x00000038
        /*0168*/ 	.short	0x0100
        /*016a*/ 	.byte	0x04
	.zero		1


	//   ....[6]....
        /*016c*/ 	.word	0x00000660
        /*0170*/ 	.word	0x000000ff
        /*0174*/ 	.word	0x00000018
        /*0178*/ 	.short	0x0100
        /*017a*/ 	.byte	0x04
	.zero		1


	//   ....[7]....
        /*017c*/ 	.word	0x00000670
        /*0180*/ 	.word	0x000000ff
        /*0184*/ 	.word	0x00000040
        /*0188*/ 	.short	0x0100
        /*018a*/ 	.byte	0x04
	.zero		1


	//   ....[8]....
        /*018c*/ 	.word	0x00000680
        /*0190*/ 	.word	0x000000ff
        /*0194*/ 	.word	0x00000020
        /*0198*/ 	.short	0x0100
        /*019a*/ 	.byte	0x04
	.zero		1


	//   ....[9]....
        /*019c*/ 	.word	0x00000690
        /*01a0*/ 	.word	0x000000ff
        /*01a4*/ 	.word	0x00000048
        /*01a8*/ 	.short	0x0100
        /*01aa*/ 	.byte	0x04
	.zero		1


	//   ....[10]....
        /*01ac*/ 	.word	0x000007c0
        /*01b0*/ 	.word	0x000000ff
        /*01b4*/ 	.word	0x00000050
        /*01b8*/ 	.short	0x0100
        /*01ba*/ 	.byte	0x04
	.zero		1


	//   ....[11]....
        /*01bc*/ 	.word	0x000007d0
        /*01c0*/ 	.word	0x000000ff
        /*01c4*/ 	.word	0x00000070
        /*01c8*/ 	.short	0x0100
        /*01ca*/ 	.byte	0x04
	.zero		1


	//   ....[12]....
        /*01cc*/ 	.word	0x000007e0
        /*01d0*/ 	.word	0x000000ff
        /*01d4*/ 	.word	0x00000058
        /*01d8*/ 	.short	0x0100
        /*01da*/ 	.byte	0x04
	.zero		1


	//   ....[13]....
        /*01dc*/ 	.word	0x000007f0
        /*01e0*/ 	.word	0x000000ff
        /*01e4*/ 	.word	0x00000078
        /*01e8*/ 	.short	0x0100
        /*01ea*/ 	.byte	0x04
	.zero		1


	//   ....[14]....
        /*01ec*/ 	.word	0x00000800
        /*01f0*/ 	.word	0x000000ff
        /*01f4*/ 	.word	0x00000060
        /*01f8*/ 	.short	0x0100
        /*01fa*/ 	.byte	0x04
	.zero		1


	//   ....[15]....
        /*01fc*/ 	.word	0x00000810
        /*0200*/ 	.word	0x000000ff
        /*0204*/ 	.word	0x00000080
        /*0208*/ 	.short	0x0100
        /*020a*/ 	.byte	0x04
	.zero		1


	//   ....[16]....
        /*020c*/ 	.word	0x00000820
        /*0210*/ 	.word	0x000000ff
        /*0214*/ 	.word	0x00000068
        /*0218*/ 	.short	0x0100
        /*021a*/ 	.byte	0x04
	.zero		1


	//   ....[17]....
        /*021c*/ 	.word	0x00000830
        /*0220*/ 	.word	0x000000ff
        /*0224*/ 	.word	0x00000088
        /*0228*/ 	.short	0x0100
        /*022a*/ 	.byte	0x04
	.zero		1


	//   ....[18]....
        /*022c*/ 	.word	0x00000920
        /*0230*/ 	.word	0x000000ff
        /*0234*/ 	.word	0x00000090
        /*0238*/ 	.short	0x0100
        /*023a*/ 	.byte	0x06
	.zero		1


	//   ....[19]....
        /*023c*/ 	.word	0x00000930
        /*0240*/ 	.word	0x000000ff
        /*0244*/ 	.word	0x00000098
        /*0248*/ 	.short	0x0100
        /*024a*/ 	.byte	0x06
	.zero		1


	//   ....[20]....
        /*024c*/ 	.word	0x00000a70
        /*0250*/ 	.word	0x000000ff
        /*0254*/ 	.word	0x000000a0
        /*0258*/ 	.short	0x0100
        /*025a*/ 	.byte	0x06
	.zero		1


	//   ....[21]....
        /*025c*/ 	.word	0x00000a80
        /*0260*/ 	.word	0x000000ff
        /*0264*/ 	.word	0x000000b0
        /*0268*/ 	.short	0x0100
        /*026a*/ 	.byte	0x06
	.zero		1


	//   ....[22]....
        /*026c*/ 	.word	0x00000a90
        /*0270*/ 	.word	0x000000ff
        /*0274*/ 	.word	0x000000a8
        /*0278*/ 	.short	0x0100
        /*027a*/ 	.byte	0x06
	.zero		1


	//   ....[23]....
        /*027c*/ 	.word	0x00000aa0
        /*0280*/ 	.word	0x000000ff
        /*0284*/ 	.word	0x000000b8
        /*0288*/ 	.short	0x0100
        /*028a*/ 	.byte	0x06
	.zero		1


	//   ....[24]....
        /*028c*/ 	.word	0x00000bd0
        /*0290*/ 	.word	0x000000ff
        /*0294*/ 	.word	0x000000c0
        /*0298*/ 	.short	0x0100
        /*029a*/ 	.byte	0x04
	.zero		1


	//   ....[25]....
        /*029c*/ 	.word	0x00000be0
        /*02a0*/ 	.word	0x000000ff
        /*02a4*/ 	.word	0x000000e0
        /*02a8*/ 	.short	0x0100
        /*02aa*/ 	.byte	0x04
	.zero		1


	//   ....[26]....
        /*02ac*/ 	.word	0x00000bf0
        /*02b0*/ 	.word	0x000000ff
        /*02b4*/ 	.word	0x000000c8
        /*02b8*/ 	.short	0x0100
        /*02ba*/ 	.byte	0x04
	.zero		1


	//   ....[27]....
        /*02bc*/ 	.word	0x00000c00
        /*02c0*/ 	.word	0x000000ff
        /*02c4*/ 	.word	0x000000e8
        /*02c8*/ 	.short	0x0100
        /*02ca*/ 	.byte	0x04
	.zero		1


	//   ....[28]....
        /*02cc*/ 	.word	0x00000c10
        /*02d0*/ 	.word	0x000000ff
        /*02d4*/ 	.word	0x000000d0
        /*02d8*/ 	.short	0x0100
        /*02da*/ 	.byte	0x04
	.zero		1


	//   ....[29]....
        /*02dc*/ 	.word	0x00000c20
        /*02e0*/ 	.word	0x000000ff
        /*02e4*/ 	.word	0x000000f0
        /*02e8*/ 	.short	0x0100
        /*02ea*/ 	.byte	0x04
	.zero		1


	//   ....[30]....
        /*02ec*/ 	.word	0x00000c30
        /*02f0*/ 	.word	0x000000ff
        /*02f4*/ 	.word	0x000000d8
        /*02f8*/ 	.short	0x0100
        /*02fa*/ 	.byte	0x04
	.zero		1


	//   ....[31]....
        /*02fc*/ 	.word	0x00000c40
        /*0300*/ 	.word	0x000000ff
        /*0304*/ 	.word	0x000000f8
        /*0308*/ 	.short	0x0100
        /*030a*/ 	.byte	0x04
	.zero		1


	//   ....[32]....
        /*030c*/ 	.word	0x00000d30
        /*0310*/ 	.word	0x000000ff
        /*0314*/ 	.word	0x00000100
        /*0318*/ 	.short	0x0100
        /*031a*/ 	.byte	0x04
	.zero		1


	//   ....[33]....
        /*031c*/ 	.word	0x00000d40
        /*0320*/ 	.word	0x000000ff
        /*0324*/ 	.word	0x00000110
        /*0328*/ 	.short	0x0100
        /*032a*/ 	.byte	0x04
	.zero		1


	//   ....[34]....
        /*032c*/ 	.word	0x00000d50
        /*0330*/ 	.word	0x000000ff
        /*0334*/ 	.word	0x00000108
        /*0338*/ 	.short	0x0100
        /*033a*/ 	.byte	0x04
	.zero		1


	//   ....[35]....
        /*033c*/ 	.word	0x00000d60
        /*0340*/ 	.word	0x000000ff
        /*0344*/ 	.word	0x00000118
        /*0348*/ 	.short	0x0100
        /*034a*/ 	.byte	0x04
	.zero		1


	//   ....[36]....
        /*034c*/ 	.word	0x000018c0
        /*0350*/ 	.word	0x00000000
        /*0354*/ 	.word	0x00000110
        /*0358*/ 	.short	0x010a
        /*035a*/ 	.byte	0xff
	.zero		1


	//   ....[37]....
        /*035c*/ 	.word	0x000018f0
        /*0360*/ 	.word	0x00000000
        /*0364*/ 	.word	0x00000100
        /*0368*/ 	.short	0x0101
        /*036a*/ 	.byte	0xff
	.zero		1


	//   ....[38]....
        /*036c*/ 	.word	0x000019a0
        /*0370*/ 	.word	0x000000ff
        /*0374*/ 	.word	0x00000028
        /*0378*/ 	.short	0x010a
        /*037a*/ 	.byte	0x04
	.zero		1


	//   ....[39]....
        /*037c*/ 	.word	0x00001a20
        /*0380*/ 	.word	0x000000ff
        /*0384*/ 	.word	0x00000028
        /*0388*/ 	.short	0x010a
        /*038a*/ 	.byte	0x21
	.zero		1


	//   ....[40]....
        /*038c*/ 	.word	0x00001bb0
        /*0390*/ 	.word	0x000000ff
        /*0394*/ 	.word	0x00000028
        /*0398*/ 	.short	0x010a
        /*039a*/ 	.byte	0x06
	.zero		1


	//   ....[41]....
        /*039c*/ 	.word	0x00001cc0
        /*03a0*/ 	.word	0x000000ff
        /*03a4*/ 	.word	0x00000098
        /*03a8*/ 	.short	0x0101
        /*03aa*/ 	.byte	0x0d
	.zero		1


	//   ....[42]....
        /*03ac*/ 	.word	0x00001ce0
        /*03b0*/ 	.word	0x000000ff
        /*03b4*/ 	.word	0x00000028
        /*03b8*/ 	.short	0x010a
        /*03ba*/ 	.byte	0x04
	.zero		1


	//   ....[43]....
        /*03bc*/ 	.word	0x00001d60
        /*03c0*/ 	.word	0x000000ff
        /*03c4*/ 	.word	0x00000028
        /*03c8*/ 	.short	0x010a
        /*03ca*/ 	.byte	0x09
	.zero		1


	//   ....[44]....
        /*03cc*/ 	.word	0x00001f00
        /*03d0*/ 	.word	0x000000ff
        /*03d4*/ 	.word	0x00000028
        /*03d8*/ 	.short	0x010a
        /*03da*/ 	.byte	0x07
	.zero		1


	//   ....[45]....
        /*03dc*/ 	.word	0x00002030
        /*03e0*/ 	.word	0x00000003
        /*03e4*/ 	.word	0x000000a0
        /*03e8*/ 	.short	0x010a
        /*03ea*/ 	.byte	0xff
	.zero		1


	//   ....[46]....
        /*03ec*/ 	.word	0x00002180
        /*03f0*/ 	.word	0x00000000
        /*03f4*/ 	.word	0x00000000
        /*03f8*/ 	.short	0x0101
        /*03fa*/ 	.byte	0xff
	.zero		1


	//   ....[47]....
        /*03fc*/ 	.word	0x00002740
        /*0400*/ 	.word	0x000000ff
        /*0404*/ 	.word	0x00000000
        /*0408*/ 	.short	0x010a
        /*040a*/ 	.byte	0x04
	.zero		1


	//   ....[48]....
        /*040c*/ 	.word	0x000027d0
        /*0410*/ 	.word	0x000000ff
        /*0414*/ 	.word	0x00000000
        /*0418*/ 	.short	0x010a
        /*041a*/ 	.byte	0x05
	.zero		1


	//   ....[49]....
        /*041c*/ 	.word	0x00002860
        /*0420*/ 	.word	0x000000ff
        /*0424*/ 	.word	0x00000000
        /*0428*/ 	.short	0x010a
        /*042a*/ 	.byte	0x05
	.zero		1


	//   ....[50]....
        /*042c*/ 	.word	0x000028f0
        /*0430*/ 	.word	0x000000ff
        /*0434*/ 	.word	0x00000000
        /*0438*/ 	.short	0x010a
        /*043a*/ 	.byte	0x05
	.zero		1


	//   ....[51]....
        /*043c*/ 	.word	0x00002990
        /*0440*/ 	.word	0x00000000
        /*0444*/ 	.word	0x00000000
        /*0448*/ 	.short	0x010a
        /*044a*/ 	.byte	0xff
	.zero		1


	//   ....[52]....
        /*044c*/ 	.word	0x00002ad0
        /*0450*/ 	.word	0x00000002
        /*0454*/ 	.word	0x00000100
        /*0458*/ 	.short	0x010a
        /*045a*/ 	.byte	0xff
	.zero		1


	//   ....[53]....
        /*045c*/ 	.word	0x00002b40
        /*0460*/ 	.word	0x00000002
        /*0464*/ 	.word	0x00000000
        /*0468*/ 	.short	0x0101
        /*046a*/ 	.byte	0xff
	.zero		1


	//   ....[54]....
        /*046c*/ 	.word	0x00002b60
        /*0470*/ 	.word	0x000000ff
        /*0474*/ 	.word	0x000000b0
        /*0478*/ 	.short	0x010a
        /*047a*/ 	.byte	0x04
	.zero		1


	//   ....[55]....
        /*047c*/ 	.word	0x00002c80
        /*0480*/ 	.word	0x00000002
        /*0484*/ 	.word	0x000000a0
        /*0488*/ 	.short	0x010a
        /*048a*/ 	.byte	0xff
	.zero		1


	//   ....[56]....
        /*048c*/ 	.word	0x00002d80
        /*0490*/ 	.word	0x00000002
        /*0494*/ 	.word	0x00000000
        /*0498*/ 	.short	0x0101
        /*049a*/ 	.byte	0xff
	.zero		1


	//   ....[57]....
        /*049c*/ 	.word	0x00002e10
        /*04a0*/ 	.word	0x000000ff
        /*04a4*/ 	.word	0x000000b0
        /*04a8*/ 	.short	0x0106
        /*04aa*/ 	.byte	0x04
	.zero		1


	//   ....[58]....
        /*04ac*/ 	.word	0x00002e30
        /*04b0*/ 	.word	0x000000ff
        /*04b4*/ 	.word	0x000000b0
        /*04b8*/ 	.short	0x010a
        /*04ba*/ 	.byte	0x04
	.zero		1


	//   ....[59]....
        /*04bc*/ 	.word	0x00002ec0
        /*04c0*/ 	.word	0x000000ff
        /*04c4*/ 	.word	0x000000b0
        /*04c8*/ 	.short	0x0106
        /*04ca*/ 	.byte	0x07
	.zero		1


	//   ....[60]....
        /*04cc*/ 	.word	0x00002f00
        /*04d0*/ 	.word	0x00000000
        /*04d4*/ 	.word	0x000000b0
        /*04d8*/ 	.short	0x010a
        /*04da*/ 	.byte	0xff
	.zero		1


	//   ....[61]....
        /*04dc*/ 	.word	0x00003420
        /*04e0*/ 	.word	0x00000000
        /*04e4*/ 	.word	0x000000a0
        /*04e8*/ 	.short	0x010a
        /*04ea*/ 	.byte	0xff
	.zero		1


	//   ....[62]....
        /*04ec*/ 	.word	0x00003520
        /*04f0*/ 	.word	0x00000003
        /*04f4*/ 	.word	0x00000000
        /*04f8*/ 	.short	0x0101
        /*04fa*/ 	.byte	0xff
	.zero		1


	//   ....[63]....
        /*04fc*/ 	.word	0x00003530
        /*0500*/ 	.word	0x000000ff
        /*0504*/ 	.word	0x00000000
        /*0508*/ 	.short	0x010a
        /*050a*/ 	.byte	0x04
	.zero		1


	//   ....[64]....
        /*050c*/ 	.word	0x000035b0
        /*0510*/ 	.word	0x000000ff
        /*0514*/ 	.word	0x000000e0
        /*0518*/ 	.short	0x010a
        /*051a*/ 	.byte	0x17
	.zero		1


	//   ....[65]....
        /*051c*/ 	.word	0x00003690
        /*0520*/ 	.word	0x000000ff
        /*0524*/ 	.word	0x00000000
        /*0528*/ 	.short	0x010a
        /*052a*/ 	.byte	0x05
	.zero		1


	//   ....[66]....
        /*052c*/ 	.word	0x000037d0
        /*0530*/ 	.word	0x000000ff
        /*0534*/ 	.word	0x00000000
        /*0538*/ 	.short	0x010a
        /*053a*/ 	.byte	0x04
	.zero		1


	//   ....[67]....
        /*053c*/ 	.word	0x000039c0
        /*0540*/ 	.word	0x000000ff
        /*0544*/ 	.word	0x00000000
        /*0548*/ 	.short	0x010a
        /*054a*/ 	.byte	0x04
	.zero		1


	//   ....[68]....
        /*054c*/ 	.word	0x00003a50
        /*0550*/ 	.word	0x000000ff
        /*0554*/ 	.word	0x00000000
        /*0558*/ 	.short	0x010a
        /*055a*/ 	.byte	0x05
	.zero		1


	//   ....[69]....
        /*055c*/ 	.word	0x00003ae0
        /*0560*/ 	.word	0x000000ff
        /*0564*/ 	.word	0x00000000
        /*0568*/ 	.short	0x010a
        /*056a*/ 	.byte	0x05
	.zero		1


	//   ....[70]....
        /*056c*/ 	.word	0x00003b70
        /*0570*/ 	.word	0x000000ff
        /*0574*/ 	.word	0x00000000
        /*0578*/ 	.short	0x010a
        /*057a*/ 	.byte	0x04
	.zero		1


	//   ....[71]....
        /*057c*/ 	.word	0x000040d0
        /*0580*/ 	.word	0x00000008
        /*0584*/ 	.word	0x000000a0
        /*0588*/ 	.short	0x010a
        /*058a*/ 	.byte	0xff
	.zero		1


	//   ....[72]....
        /*058c*/ 	.word	0x00004240
        /*0590*/ 	.word	0x00000000
        /*0594*/ 	.word	0x00000000
        /*0598*/ 	.short	0x0101
        /*059a*/ 	.byte	0xff
	.zero		1


	//   ....[73]....
        /*059c*/ 	.word	0x00004720
        /*05a0*/ 	.word	0x000000ff
        /*05a4*/ 	.word	0x00000098
        /*05a8*/ 	.short	0x010a
        /*05aa*/ 	.byte	0x15
	.zero		1


	//   ....[74]....
        /*05ac*/ 	.word	0x000048b0
        /*05b0*/ 	.word	0x000000ff
        /*05b4*/ 	.word	0x00000070
        /*05b8*/ 	.short	0x010a
        /*05ba*/ 	.byte	0x15
	.zero		1


	//   ....[75]....
        /*05bc*/ 	.word	0x00004a00
        /*05c0*/ 	.word	0x000000ff
        /*05c4*/ 	.word	0x00000050
        /*05c8*/ 	.short	0x010b
        /*05ca*/ 	.byte	0x15
	.zero		1


	//   ....[76]....
        /*05cc*/ 	.word	0x00004a10
        /*05d0*/ 	.word	0x000000ff
        /*05d4*/ 	.word	0x00000000
        /*05d8*/ 	.short	0x0101
        /*05da*/ 	.byte	0x32
	.zero		1


	//   ....[77]....
        /*05dc*/ 	.word	0x00004a20
        /*05e0*/ 	.word	0x000000ff
        /*05e4*/ 	.word	0x00000078
        /*05e8*/ 	.short	0x010a
        /*05ea*/ 	.byte	0x15
	.zero		1


	//   ....[78]....
        /*05ec*/ 	.word	0x00004b70
        /*05f0*/ 	.word	0x000000ff
        /*05f4*/ 	.word	0x00000058
        /*05f8*/ 	.short	0x010b
        /*05fa*/ 	.byte	0x15
	.zero		1


	//   ....[79]....
        /*05fc*/ 	.word	0x00004b80
        /*0600*/ 	.word	0x000000ff
        /*0604*/ 	.word	0x00000000
        /*0608*/ 	.short	0x0101
        /*060a*/ 	.byte	0x31
	.zero		1


	//   ....[80]....
        /*060c*/ 	.word	0x00004b90
        /*0610*/ 	.word	0x000000ff
        /*0614*/ 	.word	0x00000080
        /*0618*/ 	.short	0x010a
        /*061a*/ 	.byte	0x15
	.zero		1


	//   ....[81]....
        /*061c*/ 	.word	0x00004cf0
        /*0620*/ 	.word	0x000000ff
        /*0624*/ 	.word	0x00000060
        /*0628*/ 	.short	0x010b
        /*062a*/ 	.byte	0x15
	.zero		1


	//   ....[82]....
        /*062c*/ 	.word	0x00004d00
        /*0630*/ 	.word	0x000000ff
        /*0634*/ 	.word	0x00000000
        /*0638*/ 	.short	0x0101
        /*063a*/ 	.byte	0x30
	.zero		1


	//   ....[83]....
        /*063c*/ 	.word	0x00004d10
        /*0640*/ 	.word	0x000000ff
        /*0644*/ 	.word	0x00000088
        /*0648*/ 	.short	0x010a
        /*064a*/ 	.byte	0x15
	.zero		1


	//   ....[84]....
        /*064c*/ 	.word	0x00004f10
        /*0650*/ 	.word	0x000000ff
        /*0654*/ 	.word	0x00000068
        /*0658*/ 	.short	0x010b
        /*065a*/ 	.byte	0x15
	.zero		1


	//   ....[85]....
        /*065c*/ 	.word	0x00004f20
        /*0660*/ 	.word	0x000000ff
        /*0664*/ 	.word	0x00000000
        /*0668*/ 	.short	0x0101
        /*066a*/ 	.byte	0x2b
	.zero		1


	//   ....[86]....
        /*066c*/ 	.word	0x00004f50
        /*0670*/ 	.word	0x000000ff
        /*0674*/ 	.word	0x00000070
        /*0678*/ 	.short	0x010a
        /*067a*/ 	.byte	0x15
	.zero		1


	//   ....[87]....
        /*067c*/ 	.word	0x00004f70
        /*0680*/ 	.word	0x000000ff
        /*0684*/ 	.word	0x00000078
        /*0688*/ 	.short	0x010a
        /*068a*/ 	.byte	0x15
	.zero		1


	//   ....[88]....
        /*068c*/ 	.word	0x00004f90
        /*0690*/ 	.word	0x000000ff
        /*0694*/ 	.word	0x00000080
        /*0698*/ 	.short	0x010a
        /*069a*/ 	.byte	0x15
	.zero		1


	//   ....[89]....
        /*069c*/ 	.word	0x00004fd0
        /*06a0*/ 	.word	0x00000000
        /*06a4*/ 	.word	0x00000088
        /*06a8*/ 	.short	0x010a
        /*06aa*/ 	.byte	0xff
	.zero		1


	//   ....[90]....
        /*06ac*/ 	.word	0x00005310
        /*06b0*/ 	.word	0x00000003
        /*06b4*/ 	.word	0x000000a0
        /*06b8*/ 	.short	0x010a
        /*06ba*/ 	.byte	0xff
	.zero		1


	//   ....[91]....
        /*06bc*/ 	.word	0x00005490
        /*06c0*/ 	.word	0x00000000
        /*06c4*/ 	.word	0x00000000
        /*06c8*/ 	.short	0x0101
        /*06ca*/ 	.byte	0xff
	.zero		1


	//   ....[92]....
        /*06cc*/ 	.word	0x00005fb0
        /*06d0*/ 	.word	0x000000ff
        /*06d4*/ 	.word	0x00000050
        /*06d8*/ 	.short	0x010a
        /*06da*/ 	.byte	0x2c
	.zero		1


	//   ....[93]....
        /*06dc*/ 	.word	0x00005ff0
        /*06e0*/ 	.word	0x0000001a
        /*06e4*/ 	.word	0x000000c0
        /*06e8*/ 	.short	0x010a
        /*06ea*/ 	.byte	0xff
	.zero		1


	//   ....[94]....
        /*06ec*/ 	.word	0x00006100
        /*06f0*/ 	.word	0x000000ff
        /*06f4*/ 	.word	0x00000050
        /*06f8*/ 	.short	0x010a
        /*06fa*/ 	.byte	0x2c
	.zero		1


	//   ....[95]....
        /*06fc*/ 	.word	0x000061e0
        /*0700*/ 	.word	0x0000001a
        /*0704*/ 	.word	0x000000c0
        /*0708*/ 	.short	0x010a
        /*070a*/ 	.byte	0xff
	.zero		1


	//   ....[96]....
        /*070c*/ 	.word	0x00006910
        /*0710*/ 	.word	0x00000000
        /*0714*/ 	.word	0x00000000
        /*0718*/ 	.short	0x0101
        /*071a*/ 	.byte	0xff
	.zero		1


	//   ....[97]....
        /*071c*/ 	.word	0x00006920
        /*0720*/ 	.word	0x00000004
        /*0724*/ 	.word	0x00000050
        /*0728*/ 	.short	0x010a
        /*072a*/ 	.byte	0xff
	.zero		1


	//   ....[98]....
        /*072c*/ 	.word	0x000069e0
        /*0730*/ 	.word	0x00000004
        /*0734*/ 	.word	0x00000050
        /*0738*/ 	.short	0x010a
        /*073a*/ 	.byte	0xff
	.zero		1


	//   ....[99]....
        /*073c*/ 	.word	0x000071a0
        /*0740*/ 	.word	0x00000000
        /*0744*/ 	.word	0x00000000
        /*0748*/ 	.short	0x0101
        /*074a*/ 	.byte	0xff
	.zero		1


	//   ....[100]....
        /*074c*/ 	.word	0x000071c0
        /*0750*/ 	.word	0x00000002
        /*0754*/ 	.word	0x00000050
        /*0758*/ 	.short	0x010a
        /*075a*/ 	.byte	0xff
	.zero		1


	//   ....[101]....
        /*075c*/ 	.word	0x00007270
        /*0760*/ 	.word	0x00000002
        /*0764*/ 	.word	0x00000050
        /*0768*/ 	.short	0x010a
        /*076a*/ 	.byte	0xff
	.zero		1


	//   ....[102]....
        /*076c*/ 	.word	0x00007a20
        /*0770*/ 	.word	0x00000000
        /*0774*/ 	.word	0x00000000
        /*0778*/ 	.short	0x0101
        /*077a*/ 	.byte	0xff
	.zero		1


	//   ....[103]....
        /*077c*/ 	.word	0x00007a40
        /*0780*/ 	.word	0x00000003
        /*0784*/ 	.word	0x00000050
        /*0788*/ 	.short	0x010a
        /*078a*/ 	.byte	0xff
	.zero		1


	//   ....[104]....
        /*078c*/ 	.word	0x00007af0
        /*0790*/ 	.word	0x00000003
        /*0794*/ 	.word	0x00000050
        /*0798*/ 	.short	0x010a
        /*079a*/ 	.byte	0xff
	.zero		1


	//   ....[105]....
        /*079c*/ 	.word	0x00007f00
        /*07a0*/ 	.word	0x000000ff
        /*07a4*/ 	.word	0x00000000
        /*07a8*/ 	.short	0x0101
        /*07aa*/ 	.byte	0x04
	.zero		1


	//   ....[106]....
        /*07ac*/ 	.word	0x00008310
        /*07b0*/ 	.word	0x00000000
        /*07b4*/ 	.word	0x00000000
        /*07b8*/ 	.short	0x0101
        /*07ba*/ 	.byte	0xff
	.zero		1


	//   ....[107]....
        /*07bc*/ 	.word	0x000085c0
        /*07c0*/ 	.word	0x000000ff
        /*07c4*/ 	.word	0x00000000
        /*07c8*/ 	.short	0x0101
        /*07ca*/ 	.byte	0x04
	.zero		1


	//   ....[108]....
        /*07cc*/ 	.word	0x000085e0
        /*07d0*/ 	.word	0x00000000
        /*07d4*/ 	.word	0x00000110
        /*07d8*/ 	.short	0x010a
        /*07da*/ 	.byte	0xff
	.zero		1


	//   ....[109]....
        /*07dc*/ 	.word	0x00008640
        /*07e0*/ 	.word	0x00000000
        /*07e4*/ 	.word	0x00000028
        /*07e8*/ 	.short	0x010a
        /*07ea*/ 	.byte	0xff
	.zero		1


	//   ....[110]....
        /*07ec*/ 	.word	0x000086a0
        /*07f0*/ 	.word	0x00000000
        /*07f4*/ 	.word	0x00000028
        /*07f8*/ 	.short	0x010a
        /*07fa*/ 	.byte	0xff
	.zero		1


	//   ....[111]....
        /*07fc*/ 	.word	0x000086f0
        /*0800*/ 	.word	0x00000003
        /*0804*/ 	.word	0x000000a0
        /*0808*/ 	.short	0x010a
        /*080a*/ 	.byte	0xff
	.zero		1


	//   ....[112]....
        /*080c*/ 	.word	0x00008750
        /*0810*/ 	.word	0x00000000
        /*0814*/ 	.word	0x00000000
        /*0818*/ 	.short	0x010a
        /*081a*/ 	.byte	0xff
	.zero		1


	//   ....[113]....
        /*081c*/ 	.word	0x000087b0
        /*0820*/ 	.word	0x00000000
        /*0824*/ 	.word	0x00000000
        /*0828*/ 	.short	0x010a
        /*082a*/ 	.byte	0xff
	.zero		1


	//   ....[114]....
        /*082c*/ 	.word	0x00008810
        /*0830*/ 	.word	0x00000000
        /*0834*/ 	.word	0x00000000
        /*0838*/ 	.short	0x010a
        /*083a*/ 	.byte	0xff
	.zero		1


	//   ....[115]....
        /*083c*/ 	.word	0x00008870
        /*0840*/ 	.word	0x00000000
        /*0844*/ 	.word	0x00000000
        /*0848*/ 	.short	0x010a
        /*084a*/ 	.byte	0xff
	.zero		1


	//   ....[116]....
        /*084c*/ 	.word	0x000088c0
        /*0850*/ 	.word	0x00000002
        /*0854*/ 	.word	0x00000100
        /*0858*/ 	.short	0x010a
        /*085a*/ 	.byte	0xff
	.zero		1


	//   ....[117]....
        /*085c*/ 	.word	0x00008920
        /*0860*/ 	.word	0x00000002
        /*0864*/ 	.word	0x000000b0
        /*0868*/ 	.short	0x010a
        /*086a*/ 	.byte	0xff
	.zero		1


	//   ....[118]....
        /*086c*/ 	.word	0x00008970
        /*0870*/ 	.word	0x00000002
        /*0874*/ 	.word	0x000000a0
        /*0878*/ 	.short	0x010a
        /*087a*/ 	.byte	0xff
	.zero		1


	//   ....[119]....
        /*087c*/ 	.word	0x000089d0
        /*0880*/ 	.word	0x00000000
        /*0884*/ 	.word	0x000000b0
        /*0888*/ 	.short	0x010a
        /*088a*/ 	.byte	0xff
	.zero		1


	//   ....[120]....
        /*088c*/ 	.word	0x00008a20
        /*0890*/ 	.word	0x00000000
        /*0894*/ 	.word	0x000000a0
        /*0898*/ 	.short	0x010a
        /*089a*/ 	.byte	0xff
	.zero		1


	//   ....[121]....
        /*089c*/ 	.word	0x00008a80
        /*08a0*/ 	.word	0x00000002
        /*08a4*/ 	.word	0x000000e0
        /*08a8*/ 	.short	0x010a
        /*08aa*/ 	.byte	0xff
	.zero		1


	//   ....[122]....
        /*08ac*/ 	.word	0x00008ae0
        /*08b0*/ 	.word	0x00000000
        /*08b4*/ 	.word	0x00000000
        /*08b8*/ 	.short	0x010a
        /*08ba*/ 	.byte	0xff
	.zero		1


	//   ....[123]....
        /*08bc*/ 	.word	0x00008b40
        /*08c0*/ 	.word	0x00000000
        /*08c4*/ 	.word	0x00000000
        /*08c8*/ 	.short	0x010a
        /*08ca*/ 	.byte	0xff
	.zero		1


	//   ....[124]....
        /*08cc*/ 	.word	0x00008ba0
        /*08d0*/ 	.word	0x00000000
        /*08d4*/ 	.word	0x00000000
        /*08d8*/ 	.short	0x010a
        /*08da*/ 	.byte	0xff
	.zero		1


	//   ....[125]....
        /*08dc*/ 	.word	0x00008c00
        /*08e0*/ 	.word	0x00000000
        /*08e4*/ 	.word	0x00000000
        /*08e8*/ 	.short	0x010a
        /*08ea*/ 	.byte	0xff
	.zero		1


	//   ....[126]....
        /*08ec*/ 	.word	0x00008c60
        /*08f0*/ 	.word	0x00000000
        /*08f4*/ 	.word	0x00000000
        /*08f8*/ 	.short	0x010a
        /*08fa*/ 	.byte	0xff
	.zero		1


	//   ....[127]....
        /*08fc*/ 	.word	0x00008cb0
        /*0900*/ 	.word	0x00000008
        /*0904*/ 	.word	0x000000a0
        /*0908*/ 	.short	0x010a
        /*090a*/ 	.byte	0xff
	.zero		1


	//   ....[128]....
        /*090c*/ 	.word	0x00008d10
        /*0910*/ 	.word	0x00000000
        /*0914*/ 	.word	0x00000098
        /*0918*/ 	.short	0x010a
        /*091a*/ 	.byte	0xff
	.zero		1


	//   ....[129]....
        /*091c*/ 	.word	0x00008d70
        /*0920*/ 	.word	0x00000000
        /*0924*/ 	.word	0x00000070
        /*0928*/ 	.short	0x010a
        /*092a*/ 	.byte	0xff
	.zero		1


	//   ....[130]....
        /*092c*/ 	.word	0x00008dd0
        /*0930*/ 	.word	0x00000000
        /*0934*/ 	.word	0x00000078
        /*0938*/ 	.short	0x010a
        /*093a*/ 	.byte	0xff
	.zero		1


	//   ....[131]....
        /*093c*/ 	.word	0x00008e30
        /*0940*/ 	.word	0x00000000
        /*0944*/ 	.word	0x00000080
        /*0948*/ 	.short	0x010a
        /*094a*/ 	.byte	0xff
	.zero		1


	//   ....[132]....
        /*094c*/ 	.word	0x00008e90
        /*0950*/ 	.word	0x00000000
        /*0954*/ 	.word	0x00000088
        /*0958*/ 	.short	0x010a
        /*095a*/ 	.byte	0xff
	.zero		1


	//   ....[133]....
        /*095c*/ 	.word	0x00008ef0
        /*0960*/ 	.word	0x00000000
        /*0964*/ 	.word	0x00000070
        /*0968*/ 	.short	0x010a
        /*096a*/ 	.byte	0xff
	.zero		1


	//   ....[134]....
        /*096c*/ 	.word	0x00008f50
        /*0970*/ 	.word	0x00000000
        /*0974*/ 	.word	0x00000078
        /*0978*/ 	.short	0x010a
        /*097a*/ 	.byte	0xff
	.zero		1


	//   ....[135]....
        /*097c*/ 	.word	0x00008fb0
        /*0980*/ 	.word	0x00000000
        /*0984*/ 	.word	0x00000080
        /*0988*/ 	.short	0x010a
        /*098a*/ 	.byte	0xff
	.zero		1


	//   ....[136]....
        /*098c*/ 	.word	0x00009000
        /*0990*/ 	.word	0x00000003
        /*0994*/ 	.word	0x000000a0
        /*0998*/ 	.short	0x010a
        /*099a*/ 	.byte	0xff
	.zero		1


	//   ....[137]....
        /*099c*/ 	.word	0x00009060
        /*09a0*/ 	.word	0x00000000
        /*09a4*/ 	.word	0x00000050
        /*09a8*/ 	.short	0x010a
        /*09aa*/ 	.byte	0xff
	.zero		1


	//   ....[138]....
        /*09ac*/ 	.word	0x000090b0
        /*09b0*/ 	.word	0x0000001a
        /*09b4*/ 	.word	0x000000c0
        /*09b8*/ 	.short	0x010a
        /*09ba*/ 	.byte	0xff
	.zero		1


	//   ....[139]....
        /*09bc*/ 	.word	0x00009100
        /*09c0*/ 	.word	0x00000004
        /*09c4*/ 	.word	0x00000050
        /*09c8*/ 	.short	0x010a
        /*09ca*/ 	.byte	0xff
	.zero		1


	//   ....[140]....
        /*09cc*/ 	.word	0x00009150
        /*09d0*/ 	.word	0x00000002
        /*09d4*/ 	.word	0x00000050
        /*09d8*/ 	.short	0x010a
        /*09da*/ 	.byte	0xff
	.zero		1


	//   ....[141]....
        /*09dc*/ 	.word	0x000091a0
        /*09e0*/ 	.word	0x00000003
        /*09e4*/ 	.word	0x00000050
        /*09e8*/ 	.short	0x010a
        /*09ea*/ 	.byte	0xff
	.zero		1


	//----- nvinfo : EIATTR_NUM_MBARRIERS
	.align		4
.L_47:
        /*09ec*/ 	.byte	0x03, 0x38
        /*09ee*/ 	.short	0x0024


	//----- nvinfo : EIATTR_EXIT_INSTR_OFFSETS
	.align		4
        /*09f0*/ 	.byte	0x04, 0x1c
        /*09f2*/ 	.short	(.L_49 - .L_48)


	//   ....[0]....
.L_48:
        /*09f4*/ 	.word	0x000029c0


	//   ....[1]....
        /*09f8*/ 	.word	0x00002ed0


	//   ....[2]....
        /*09fc*/ 	.word	0x00002f30


	//   ....[3]....
        /*0a00*/ 	.word	0x00003dd0


	//   ....[4]....
        /*0a04*/ 	.word	0x00005000


	//   ....[5]....
        /*0a08*/ 	.word	0x00005040


	//   ....[6]....
        /*0a0c*/ 	.word	0x000084a0


	//   ....[7]....
        /*0a10*/ 	.word	0x00008520


	//   ....[8]....
        /*0a14*/ 	.word	0x00008550


	//   ....[9]....
        /*0a18*/ 	.word	0x000085d0


	//----- nvinfo : EIATTR_MAX_THREADS
	.align		4
.L_49:
        /*0a1c*/ 	.byte	0x04, 0x05
        /*0a1e*/ 	.short	(.L_51 - .L_50)
.L_50:
        /*0a20*/ 	.word	0x00000100
        /*0a24*/ 	.word	0x00000001
        /*0a28*/ 	.word	0x00000001


	//----- nvinfo : EIATTR_CRS_STACK_SIZE
	.align		4
.L_51:
        /*0a2c*/ 	.byte	0x04, 0x1e
        /*0a2e*/ 	.short	(.L_53 - .L_52)
.L_52:
        /*0a30*/ 	.word	0x00000000


	//----- nvinfo : EIATTR_CBANK_PARAM_SIZE
	.align		4
.L_53:
        /*0a34*/ 	.byte	0x03, 0x19
        /*0a36*/ 	.short	0x0800


	//----- nvinfo : EIATTR_PARAM_CBANK
	.align		4
        /*0a38*/ 	.byte	0x04, 0x0a
        /*0a3a*/ 	.short	(.L_55 - .L_54)
	.align		4
.L_54:
        /*0a3c*/ 	.word	index@(.nv.constant0._ZN7cutlass13device_kernelINS_4gemm6kernel13GemmUniversalIN4cute5tupleIJiiiiEEENS1_10collective13CollectiveMmaINS1_35MainloopSm100TmaUmmaWarpSpecializedILi5ELi2ELi4ENS5_IJNS4_1CILi2EEENSA_ILi1EEESC_EEEEENS5_IJNSA_ILi64EEENSA_ILi128EEENSA_ILi32EEEEEENS_10bfloat16_tENS5_IJlSC_lEEESJ_SK_NS4_8TiledMMAINS4_8MMA_AtomIJNS4_20SM100_MMA_F16BF16_SSISJ_SJ_fLi64ELi128ELNS4_4UMMA5MajorE0ELSP_0ELNSO_7ScaleInE0ELSQ_0EEEEEENS4_6LayoutINS5_IJSC_SC_SC_EEENS5_IJNSA_ILi0EEESV_SV_EEEEENS5_IJNS4_10UnderscoreESY_SY_EEEEENS4_13SM90_TMA_LOADENS4_14ComposedLayoutINS4_7SwizzleILi2ELi4ELi3EEENS4_18smem_ptr_flag_bitsILi16EEENST_INS5_IJNSA_ILi8EEESH_EEENS5_IJSH_SC_EEEEEEEvNS4_8identityENS4_23SM90_TMA_LOAD_MULTICASTES1B_vS1C_EENS_8epilogue10collective18CollectiveEpilogueINS1F_23Sm100TmaWarpSpecializedILi4ELi2ELi16ELb1ELb0EEEJSI_NS5_IJNST_ISF_SC_EENST_ISH_SC_EEEEESJ_SK_SJ_SK_NS1F_6fusion15FusionCallbacksIS1J_NS1N_17LinearCombinationISJ_fSJ_fLNS_15FloatRoundStyleE2EEESI_S1M_JEEENS4_5SM1004TMEM4LOAD26SM100_TMEM_LOAD_16dp256b4xES11_S1B_NS4_17SM75_U32x4_LDSM_NENS4_14SM90_TMA_STOREES1B_NS4_17SM90_U32x4_STSM_NENS4_39AutoVectorizingCopyWithAssumedAlignmentILi128EEEEEEvvEEEEvNT_6ParamsE)
        /*0a40*/ 	.short	0x0380
        /*0a42*/ 	.short	0x0800


	//----- nvinfo : EIATTR_SW_WAR
	.align		4
.L_55:
        /*0a44*/ 	.byte	0x04, 0x36
        /*0a46*/ 	.short	(.L_57 - .L_56)
.L_56:
        /*0a48*/ 	.word	0x00000008
.L_57:


//--------------------- .nv.callgraph             --------------------------
	.section	.nv.callgraph,"",@"SHT_CUDA_CALLGRAPH"
	.align	4
	.sectionentsize	8
	.align		4
        /*0000*/ 	.word	0x00000000
	.align		4
        /*0004*/ 	.word	0xffffffff
	.align		4
        /*0008*/ 	.word	index@(_ZN7cutlass13device_kernelINS_4gemm6kernel13GemmUniversalIN4cute5tupleIJiiiiEEENS1_10collective13CollectiveMmaINS1_35MainloopSm100TmaUmmaWarpSpecializedILi5ELi2ELi4ENS5_IJNS4_1CILi2EEENSA_ILi1EEESC_EEEEENS5_IJNSA_ILi64EEENSA_ILi128EEENSA_ILi32EEEEEENS_10bfloat16_tENS5_IJlSC_lEEESJ_SK_NS4_8TiledMMAINS4_8MMA_AtomIJNS4_20SM100_MMA_F16BF16_SSISJ_SJ_fLi64ELi128ELNS4_4UMMA5MajorE0ELSP_0ELNSO_7ScaleInE0ELSQ_0EEEEEENS4_6LayoutINS5_IJSC_SC_SC_EEENS5_IJNSA_ILi0EEESV_SV_EEEEENS5_IJNS4_10UnderscoreESY_SY_EEEEENS4_13SM90_TMA_LOADENS4_14ComposedLayoutINS4_7SwizzleILi2ELi4ELi3EEENS4_18smem_ptr_flag_bitsILi16EEENST_INS5_IJNSA_ILi8EEESH_EEENS5_IJSH_SC_EEEEEEEvNS4_8identityENS4_23SM90_TMA_LOAD_MULTICASTES1B_vS1C_EENS_8epilogue10collective18CollectiveEpilogueINS1F_23Sm100TmaWarpSpecializedILi4ELi2ELi16ELb1ELb0EEEJSI_NS5_IJNST_ISF_SC_EENST_ISH_SC_EEEEESJ_SK_SJ_SK_NS1F_6fusion15FusionCallbacksIS1J_NS1N_17LinearCombinationISJ_fSJ_fLNS_15FloatRoundStyleE2EEESI_S1M_JEEENS4_5SM1004TMEM4LOAD26SM100_TMEM_LOAD_16dp256b4xES11_S1B_NS4_17SM75_U32x4_LDSM_NENS4_14SM90_TMA_STOREES1B_NS4_17SM90_U32x4_STSM_NENS4_39AutoVectorizingCopyWithAssumedAlignmentILi128EEEEEEvvEEEEvNT_6ParamsE)
	.align		4
        /*000c*/ 	.word	index@(__assertfail)
	.align		4
        /*0010*/ 	.word	0x00000000
	.align		4
        /*0014*/ 	.word	0xfffffffe
	.align		4
        /*0018*/ 	.word	0x00000000
	.align		4
        /*001c*/ 	.word	0xfffffffd
	.align		4
        /*0020*/ 	.word	0x00000000
	.align		4
        /*0024*/ 	.word	0xfffffffc


//--------------------- .nv.constant4             --------------------------
	.section	.nv.constant4,"a",@progbits
	.align	8
	.align		8
.nv.constant4:
        /*0000*/ 	.dword	__assertfail
	.align		8
        /*0008*/ 	.dword	__unnamed_1
	.align		8
        /*0010*/ 	.dword	__unnamed_2
	.align		8
        /*0018*/ 	.dword	_ZN39_INTERNAL_65aa11f3_4_k_cu_a8fc24fc_95274cuda3std3__45__cpo5beginE
	.align		8
        /*0020*/ 	.dword	_ZN39_INTERNAL_65aa11f3_4_k_cu_a8fc24fc_95274cuda3std3__45__cpo3endE
	.align		8
        /*0028*/ 	.dword	_ZN39_INTERNAL_65aa11f3_4_k_cu_a8fc24fc_95274cuda3std3__45__cpo6cbeginE
	.align		8
        /*0030*/ 	.dword	_ZN39_INTERNAL_65aa11f3_4_k_cu_a8fc24fc_95274cuda3std3__45__cpo4cendE
	.align		8
        /*0038*/ 	.dword	_ZN39_INTERNAL_65aa11f3_4_k_cu_a8fc24fc_95274cuda3std3__441_GLOBAL__N__65aa11f3_4_k_cu_a8fc24fc_95276ignoreE
	.align		8
        /*0040*/ 	.dword	_ZN39_INTERNAL_65aa11f3_4_k_cu_a8fc24fc_95274cuda3std3__419piecewise_constructE
	.align		8
        /*0048*/ 	.dword	_ZN39_INTERNAL_65aa11f3_4_k_cu_a8fc24fc_95274cuda3std3__48in_placeE
	.align		8
        /*0050*/ 	.dword	_ZN39_INTERNAL_65aa11f3_4_k_cu_a8fc24fc_95274cuda3std6ranges3__45__cpo4swapE
	.align		8
        /*0058*/ 	.dword	_ZN39_INTERNAL_65aa11f3_4_k_cu_a8fc24fc_95274cuda3std6ranges3__45__cpo9iter_moveE
	.align		8
        /*0060*/ 	.dword	_ZN39_INTERNAL_65aa11f3_4_k_cu_a8fc24fc_95274cute7productE
	.align		8
        /*0068*/ 	.dword	_ZN39_INTERNAL_65aa11f3_4_k_cu_a8fc24fc_95274cute1_E
	.align		8
        /*0070*/ 	.dword	$str$25
	.align		8
        /*0078*/ 	.dword	$str$26
	.align		8
        /*0080*/ 	.dword	$str$27
	.align		8
        /*0088*/ 	.dword	$str$28


//--------------------- .text._ZN7cutlass13device_kernelINS_4gemm6kernel13GemmUniversalIN4cute5tupleIJiiiiEEENS1_10collective13CollectiveMmaINS1_35MainloopSm100TmaUmmaWarpSpecializedILi5ELi2ELi4ENS5_IJNS4_1CILi2EEENSA_ILi1EEESC_EEEEENS5_IJNSA_ILi64EEENSA_ILi128EEENSA_ILi32EEEEEENS_10bfloat16_tENS5_IJlSC_lEEESJ_SK_NS4_8TiledMMAINS4_8MMA_AtomIJNS4_20SM100_MMA_F16BF16_SSISJ_SJ_fLi64ELi128ELNS4_4UMMA5MajorE0ELSP_0ELNSO_7ScaleInE0ELSQ_0EEEEEENS4_6LayoutINS5_IJSC_SC_SC_EEENS5_IJNSA_ILi0EEESV_SV_EEEEENS5_IJNS4_10UnderscoreESY_SY_EEEEENS4_13SM90_TMA_LOADENS4_14ComposedLayoutINS4_7SwizzleILi2ELi4ELi3EEENS4_18smem_ptr_flag_bitsILi16EEENST_INS5_IJNSA_ILi8EEESH_EEENS5_IJSH_SC_EEEEEEEvNS4_8identityENS4_23SM90_TMA_LOAD_MULTICASTES1B_vS1C_EENS_8epilogue10collective18CollectiveEpilogueINS1F_23Sm100TmaWarpSpecializedILi4ELi2ELi16ELb1ELb0EEEJSI_NS5_IJNST_ISF_SC_EENST_ISH_SC_EEEEESJ_SK_SJ_SK_NS1F_6fusion15FusionCallbacksIS1J_NS1N_17LinearCombinationISJ_fSJ_fLNS_15FloatRoundStyleE2EEESI_S1M_JEEENS4_5SM1004TMEM4LOAD26SM100_TMEM_LOAD_16dp256b4xES11_S1B_NS4_17SM75_U32x4_LDSM_NENS4_14SM90_TMA_STOREES1B_NS4_17SM90_U32x4_STSM_NENS4_39AutoVectorizingCopyWithAssumedAlignmentILi128EEEEEEvvEEEEvNT_6ParamsE --------------------------
	.section	.text._ZN7cutlass13device_kernelINS_4gemm6kernel13GemmUniversalIN4cute5tupleIJiiiiEEENS1_10collective13CollectiveMmaINS1_35MainloopSm100TmaUmmaWarpSpecializedILi5ELi2ELi4ENS5_IJNS4_1CILi2EEENSA_ILi1EEESC_EEEEENS5_IJNSA_ILi64EEENSA_ILi128EEENSA_ILi32EEEEEENS_10bfloat16_tENS5_IJlSC_lEEESJ_SK_NS4_8TiledMMAINS4_8MMA_AtomIJNS4_20SM100_MMA_F16BF16_SSISJ_SJ_fLi64ELi128ELNS4_4UMMA5MajorE0ELSP_0ELNSO_7ScaleInE0ELSQ_0EEEEEENS4_6LayoutINS5_IJSC_SC_SC_EEENS5_IJNSA_ILi0EEESV_SV_EEEEENS5_IJNS4_10UnderscoreESY_SY_EEEEENS4_13SM90_TMA_LOADENS4_14ComposedLayoutINS4_7SwizzleILi2ELi4ELi3EEENS4_18smem_ptr_flag_bitsILi16EEENST_INS5_IJNSA_ILi8EEESH_EEENS5_IJSH_SC_EEEEEEEvNS4_8identityENS4_23SM90_TMA_LOAD_MULTICASTES1B_vS1C_EENS_8epilogue10collective18CollectiveEpilogueINS1F_23Sm100TmaWarpSpecializedILi4ELi2ELi16ELb1ELb0EEEJSI_NS5_IJNST_ISF_SC_EENST_ISH_SC_EEEEESJ_SK_SJ_SK_NS1F_6fusion15FusionCallbacksIS1J_NS1N_17LinearCombinationISJ_fSJ_fLNS_15FloatRoundStyleE2EEESI_S1M_JEEENS4_5SM1004TMEM4LOAD26SM100_TMEM_LOAD_16dp256b4xES11_S1B_NS4_17SM75_U32x4_LDSM_NENS4_14SM90_TMA_STOREES1B_NS4_17SM90_U32x4_STSM_NENS4_39AutoVectorizingCopyWithAssumedAlignmentILi128EEEEEEvvEEEEvNT_6ParamsE,"ax",@progbits
	.align	128
.text._ZN7cutlass13device_kernelINS_4gemm6kernel13GemmUniversalIN4cute5tupleIJiiiiEEENS1_10collective13CollectiveMmaINS1_35MainloopSm100TmaUmmaWarpSpecializedILi5ELi2ELi4ENS5_IJNS4_1CILi2EEENSA_ILi1EEESC_EEEEENS5_IJNSA_ILi64EEENSA_ILi128EEENSA_ILi32EEEEEENS_10bfloat16_tENS5_IJlSC_lEEESJ_SK_NS4_8TiledMMAINS4_8MMA_AtomIJNS4_20SM100_MMA_F16BF16_SSISJ_SJ_fLi64ELi128ELNS4_4UMMA5MajorE0ELSP_0ELNSO_7ScaleInE0ELSQ_0EEEEEENS4_6LayoutINS5_IJSC_SC_SC_EEENS5_IJNSA_ILi0EEESV_SV_EEEEENS5_IJNS4_10UnderscoreESY_SY_EEEEENS4_13SM90_TMA_LOADENS4_14ComposedLayoutINS4_7SwizzleILi2ELi4ELi3EEENS4_18smem_ptr_flag_bitsILi16EEENST_INS5_IJNSA_ILi8EEESH_EEENS5_IJSH_SC_EEEEEEEvNS4_8identityENS4_23SM90_TMA_LOAD_MULTICASTES1B_vS1C_EENS_8epilogue10collective18CollectiveEpilogueINS1F_23Sm100TmaWarpSpecializedILi4ELi2ELi16ELb1ELb0EEEJSI_NS5_IJNST_ISF_SC_EENST_ISH_SC_EEEEESJ_SK_SJ_SK_NS1F_6fusion15FusionCallbacksIS1J_NS1N_17LinearCombinationISJ_fSJ_fLNS_15FloatRoundStyleE2EEESI_S1M_JEEENS4_5SM1004TMEM4LOAD26SM100_TMEM_LOAD_16dp256b4xES11_S1B_NS4_17SM75_U32x4_LDSM_NENS4_14SM90_TMA_STOREES1B_NS4_17SM90_U32x4_STSM_NENS4_39AutoVectorizingCopyWithAssumedAlignmentILi128EEEEEEvvEEEEvNT_6ParamsE:
        .type           _ZN7cutlass13device_kernelINS_4gemm6kernel13GemmUniversalIN4cute5tupleIJiiiiEEENS1_10collective13CollectiveMmaINS1_35MainloopSm100TmaUmmaWarpSpecializedILi5ELi2ELi4ENS5_IJNS4_1CILi2EEENSA_ILi1EEESC_EEEEENS5_IJNSA_ILi64EEENSA_ILi128EEENSA_ILi32EEEEEENS_10bfloat16_tENS5_IJlSC_lEEESJ_SK_NS4_8TiledMMAINS4_8MMA_AtomIJNS4_20SM100_MMA_F16BF16_SSISJ_SJ_fLi64ELi128ELNS4_4UMMA5MajorE0ELSP_0ELNSO_7ScaleInE0ELSQ_0EEEEEENS4_6LayoutINS5_IJSC_SC_SC_EEENS5_IJNSA_ILi0EEESV_SV_EEEEENS5_IJNS4_10UnderscoreESY_SY_EEEEENS4_13SM90_TMA_LOADENS4_14ComposedLayoutINS4_7SwizzleILi2ELi4ELi3EEENS4_18smem_ptr_flag_bitsILi16EEENST_INS5_IJNSA_ILi8EEESH_EEENS5_IJSH_SC_EEEEEEEvNS4_8identityENS4_23SM90_TMA_LOAD_MULTICASTES1B_vS1C_EENS_8epilogue10collective18CollectiveEpilogueINS1F_23Sm100TmaWarpSpecializedILi4ELi2ELi16ELb1ELb0EEEJSI_NS5_IJNST_ISF_SC_EENST_ISH_SC_EEEEESJ_SK_SJ_SK_NS1F_6fusion15FusionCallbacksIS1J_NS1N_17LinearCombinationISJ_fSJ_fLNS_15FloatRoundStyleE2EEESI_S1M_JEEENS4_5SM1004TMEM4LOAD26SM100_TMEM_LOAD_16dp256b4xES11_S1B_NS4_17SM75_U32x4_LDSM_NENS4_14SM90_TMA_STOREES1B_NS4_17SM90_U32x4_STSM_NENS4_39AutoVectorizingCopyWithAssumedAlignmentILi128EEEEEEvvEEEEvNT_6ParamsE,@function
        .size           _ZN7cutlass13device_kernelINS_4gemm6kernel13GemmUniversalIN4cute5tupleIJiiiiEEENS1_10collective13CollectiveMmaINS1_35MainloopSm100TmaUmmaWarpSpecializedILi5ELi2ELi4ENS5_IJNS4_1CILi2EEENSA_ILi1EEESC_EEEEENS5_IJNSA_ILi64EEENSA_ILi128EEENSA_ILi32EEEEEENS_10bfloat16_tENS5_IJlSC_lEEESJ_SK_NS4_8TiledMMAINS4_8MMA_AtomIJNS4_20SM100_MMA_F16BF16_SSISJ_SJ_fLi64ELi128ELNS4_4UMMA5MajorE0ELSP_0ELNSO_7ScaleInE0ELSQ_0EEEEEENS4_6LayoutINS5_IJSC_SC_SC_EEENS5_IJNSA_ILi0EEESV_SV_EEEEENS5_IJNS4_10UnderscoreESY_SY_EEEEENS4_13SM90_TMA_LOADENS4_14ComposedLayoutINS4_7SwizzleILi2ELi4ELi3EEENS4_18smem_ptr_flag_bitsILi16EEENST_INS5_IJNSA_ILi8EEESH_EEENS5_IJSH_SC_EEEEEEEvNS4_8identityENS4_23SM90_TMA_LOAD_MULTICASTES1B_vS1C_EENS_8epilogue10collective18CollectiveEpilogueINS1F_23Sm100TmaWarpSpecializedILi4ELi2ELi16ELb1ELb0EEEJSI_NS5_IJNST_ISF_SC_EENST_ISH_SC_EEEEESJ_SK_SJ_SK_NS1F_6fusion15FusionCallbacksIS1J_NS1N_17LinearCombinationISJ_fSJ_fLNS_15FloatRoundStyleE2EEESI_S1M_JEEENS4_5SM1004TMEM4LOAD26SM100_TMEM_LOAD_16dp256b4xES11_S1B_NS4_17SM75_U32x4_LDSM_NENS4_14SM90_TMA_STOREES1B_NS4_17SM90_U32x4_STSM_NENS4_39AutoVectorizingCopyWithAssumedAlignmentILi128EEEEEEvvEEEEvNT_6ParamsE,(.L_x_186 - _ZN7cutlass13device_kernelINS_4gemm6kernel13GemmUniversalIN4cute5tupleIJiiiiEEENS1_10collective13CollectiveMmaINS1_35MainloopSm100TmaUmmaWarpSpecializedILi5ELi2ELi4ENS5_IJNS4_1CILi2EEENSA_ILi1EEESC_EEEEENS5_IJNSA_ILi64EEENSA_ILi128EEENSA_ILi32EEEEEENS_10bfloat16_tENS5_IJlSC_lEEESJ_SK_NS4_8TiledMMAINS4_8MMA_AtomIJNS4_20SM100_MMA_F16BF16_SSISJ_SJ_fLi64ELi128ELNS4_4UMMA5MajorE0ELSP_0ELNSO_7ScaleInE0ELSQ_0EEEEEENS4_6LayoutINS5_IJSC_SC_SC_EEENS5_IJNSA_ILi0EEESV_SV_EEEEENS5_IJNS4_10UnderscoreESY_SY_EEEEENS4_13SM90_TMA_LOADENS4_14ComposedLayoutINS4_7SwizzleILi2ELi4ELi3EEENS4_18smem_ptr_flag_bitsILi16EEENST_INS5_IJNSA_ILi8EEESH_EEENS5_IJSH_SC_EEEEEEEvNS4_8identityENS4_23SM90_TMA_LOAD_MULTICASTES1B_vS1C_EENS_8epilogue10collective18CollectiveEpilogueINS1F_23Sm100TmaWarpSpecializedILi4ELi2ELi16ELb1ELb0EEEJSI_NS5_IJNST_ISF_SC_EENST_ISH_SC_EEEEESJ_SK_SJ_SK_NS1F_6fusion15FusionCallbacksIS1J_NS1N_17LinearCombinationISJ_fSJ_fLNS_15FloatRoundStyleE2EEESI_S1M_JEEENS4_5SM1004TMEM4LOAD26SM100_TMEM_LOAD_16dp256b4xES11_S1B_NS4_17SM75_U32x4_LDSM_NENS4_14SM90_TMA_STOREES1B_NS4_17SM90_U32x4_STSM_NENS4_39AutoVectorizingCopyWithAssumedAlignmentILi128EEEEEEvvEEEEvNT_6ParamsE)
        .other          _ZN7cutlass13device_kernelINS_4gemm6kernel13GemmUniversalIN4cute5tupleIJiiiiEEENS1_10collective13CollectiveMmaINS1_35MainloopSm100TmaUmmaWarpSpecializedILi5ELi2ELi4ENS5_IJNS4_1CILi2EEENSA_ILi1EEESC_EEEEENS5_IJNSA_ILi64EEENSA_ILi128EEENSA_ILi32EEEEEENS_10bfloat16_tENS5_IJlSC_lEEESJ_SK_NS4_8TiledMMAINS4_8MMA_AtomIJNS4_20SM100_MMA_F16BF16_SSISJ_SJ_fLi64ELi128ELNS4_4UMMA5MajorE0ELSP_0ELNSO_7ScaleInE0ELSQ_0EEEEEENS4_6LayoutINS5_IJSC_SC_SC_EEENS5_IJNSA_ILi0EEESV_SV_EEEEENS5_IJNS4_10UnderscoreESY_SY_EEEEENS4_13SM90_TMA_LOADENS4_14ComposedLayoutINS4_7SwizzleILi2ELi4ELi3EEENS4_18smem_ptr_flag_bitsILi16EEENST_INS5_IJNSA_ILi8EEESH_EEENS5_IJSH_SC_EEEEEEEvNS4_8identityENS4_23SM90_TMA_LOAD_MULTICASTES1B_vS1C_EENS_8epilogue10collective18CollectiveEpilogueINS1F_23Sm100TmaWarpSpecializedILi4ELi2ELi16ELb1ELb0EEEJSI_NS5_IJNST_ISF_SC_EENST_ISH_SC_EEEEESJ_SK_SJ_SK_NS1F_6fusion15FusionCallbacksIS1J_NS1N_17LinearCombinationISJ_fSJ_fLNS_15FloatRoundStyleE2EEESI_S1M_JEEENS4_5SM1004TMEM4LOAD26SM100_TMEM_LOAD_16dp256b4xES11_S1B_NS4_17SM75_U32x4_LDSM_NENS4_14SM90_TMA_STOREES1B_NS4_17SM90_U32x4_STSM_NENS4_39AutoVectorizingCopyWithAssumedAlignmentILi128EEEEEEvvEEEEvNT_6ParamsE,@"STO_CUDA_ENTRY STV_DEFAULT"
_ZN7cutlass13device_kernelINS_4gemm6kernel13GemmUniversalIN4cute5tupleIJiiiiEEENS1_10collective13CollectiveMmaINS1_35MainloopSm100TmaUmmaWarpSpecializedILi5ELi2ELi4ENS5_IJNS4_1CILi2EEENSA_ILi1EEESC_EEEEENS5_IJNSA_ILi64EEENSA_ILi128EEENSA_ILi32EEEEEENS_10bfloat16_tENS5_IJlSC_lEEESJ_SK_NS4_8TiledMMAINS4_8MMA_AtomIJNS4_20SM100_MMA_F16BF16_SSISJ_SJ_fLi64ELi128ELNS4_4UMMA5MajorE0ELSP_0ELNSO_7ScaleInE0ELSQ_0EEEEEENS4_6LayoutINS5_IJSC_SC_SC_EEENS5_IJNSA_ILi0EEESV_SV_EEEEENS5_IJNS4_10UnderscoreESY_SY_EEEEENS4_13SM90_TMA_LOADENS4_14ComposedLayoutINS4_7SwizzleILi2ELi4ELi3EEENS4_18smem_ptr_flag_bitsILi16EEENST_INS5_IJNSA_ILi8EEESH_EEENS5_IJSH_SC_EEEEEEEvNS4_8identityENS4_23SM90_TMA_LOAD_MULTICASTES1B_vS1C_EENS_8epilogue10collective18CollectiveEpilogueINS1F_23Sm100TmaWarpSpecializedILi4ELi2ELi16ELb1ELb0EEEJSI_NS5_IJNST_ISF_SC_EENST_ISH_SC_EEEEESJ_SK_SJ_SK_NS1F_6fusion15FusionCallbacksIS1J_NS1N_17LinearCombinationISJ_fSJ_fLNS_15FloatRoundStyleE2EEESI_S1M_JEEENS4_5SM1004TMEM4LOAD26SM100_TMEM_LOAD_16dp256b4xES11_S1B_NS4_17SM75_U32x4_LDSM_NENS4_14SM90_TMA_STOREES1B_NS4_17SM90_U32x4_STSM_NENS4_39AutoVectorizingCopyWithAssumedAlignmentILi128EEEEEEvvEEEEvNT_6ParamsE:
[----:B------:R-:W1:Y:S01]  /*0000*/  LDC R1, c[0x0][0x37c] ;  /* 0x0000df00ff017b82 */ /* 0x000e620000000800 */
[----:B------:R-:W2:Y:S01]  /*0010*/  S2R R57, SR_TID.X ;  /* 0x0000000000397919 */ /* 0x000ea20000002100 */
[----:B------:R-:W3:Y:S01]  /*0020*/  LDCU.64 UR8, c[0x0][0x890] ;  /* 0x00011200ff0877ac */ /* 0x000ee20008000a00 */
[----:B------:R-:W-:Y:S02]  /*0030*/  PRMT R45, RZ, 0x7610, R45 ;  /* 0x00007610ff2d7816 */ /* 0x000fe4000000002d */
[----:B------:R-:W-:Y:S01]  /*0040*/  ELECT P3, URZ, PT ;  /* 0x0000000000ff782f */ /* 0x000fe20003860000 */
[----:B---3--:R-:W-:-:S04]  /*0050*/  UISETP.NE.U32.AND UP0, UPT, UR8, URZ, UPT ;  /* 0x000000ff0800728c */ /* 0x008fc8000bf05070 */
[----:B------:R-:W-:Y:S01]  /*0060*/  UISETP.NE.AND.EX UP0, UPT, UR9, URZ, UPT, UP0 ;  /* 0x000000ff0900728c */ /* 0x000fe2000bf05300 */
[----:B--2---:R-:W-:-:S05]  /*0070*/  SHF.R.U32.HI R46, RZ, 0x5, R57 ;  /* 0x00000005ff2e7819 */ /* 0x004fca0000011639 */
[----:B------:R-:W2:Y:S02]  /*0080*/  SHFL.IDX PT, R0, R46, RZ, 0x1f ;  /* 0x00001fff2e007589 */ /* 0x000ea400000e0000 */
[----:B--2---:R-:W-:Y:S01]  /*0090*/  R2UR UR18, R0 ;  /* 0x00000000001272ca */ /* 0x004fe200000e0000 */
[----:B-1----:R-:W-:-:S14]  /*00a0*/  BRA.U UP0, `(.L_x_0) ;  /* 0x0000000100307547 */ /* 0x002fdc000b800000 */
[----:B------:R-:W1:Y:S02]  /*00b0*/  LDCU.64 UR4, c[0x0][0x888] ;  /* 0x00011100ff0477ac */ /* 0x000e640008000a00 */
[----:B-1----:R-:W-:-:S04]  /*00c0*/  UISETP.NE.U32.AND UP0, UPT, UR4, URZ, UPT ;  /* 0x000000ff0400728c */ /* 0x002fc8000bf05070 */
[----:B------:R-:W-:-:S09]  /*00d0*/  UISETP.NE.AND.EX UP0, UPT, UR5, URZ, UPT, UP0 ;  /* 0x000000ff0500728c */ /* 0x000fd2000bf05300 */
[----:B------:R-:W-:Y:S05]  /*00e0*/  BRA.U !UP0, `(.L_x_1) ;  /* 0x0000000108147547 */ /* 0x000fea000b800000 */
[----:B------:R-:W1:Y:S01]  /*00f0*/  LDC.64 R2, c[0x0][0x888] ;  /* 0x00022200ff027b82 */ /* 0x000e620000000a00 */
[----:B------:R-:W1:Y:S02]  /*0100*/  LDCU.64 UR4, c[0x0][0x358] ;  /* 0x00006b00ff0477ac */ /* 0x000e640008000a00 */
[----:B-1----:R1:W5:Y:S01]  /*0110*/  LDG.E R27, desc[UR4][R2.64] ;  /* 0x00000004021b7981 */ /* 0x002362000c1e1900 */
[----:B------:R-:W-:Y:S01]  /*0120*/  HFMA2 R45, -RZ, RZ, 0, 5.9604644775390625e-08 ;  /* 0x00000001ff2d7431 */ /* 0x000fe200000001ff */
[----:B------:R-:W-:Y:S05]  /*0130*/  BRA `(.L_x_0) ;  /* 0x00000000000c7947 */ /* 0x000fea0003800000 */
.L_x_1:
[----:B------:R-:W1:Y:S01]  /*0140*/  LDCU UR4, c[0x0][0x880] ;  /* 0x00011000ff0477ac */ /* 0x000e620008000800 */
[----:B------:R-:W-:Y:S01]  /*0150*/  HFMA2 R45, -RZ, RZ, 0, 5.9604644775390625e-08 ;  /* 0x00000001ff2d7431 */ /* 0x000fe200000001ff */
[----:B-1----:R-:W-:-:S07]  /*0160*/  MOV R27, UR4 ;  /* 0x00000004001b7c02 */ /* 0x002fce0008000f00 */
.L_x_0:
[----:B------:R-:W2:Y:S02]  /*0170*/  LDCU.64 UR4, c[0x0][0x8b0] ;  /* 0x00011600ff0477ac */ /* 0x000ea40008000a00 */
[----:B--2---:R-:W-:-:S04]  /*0180*/  UISETP.NE.U32.AND UP0, UPT, UR4, URZ, UPT ;  /* 0x000000ff0400728c */ /* 0x004fc8000bf05070 */
[----:B------:R-:W-:-:S09]  /*0190*/  UISETP.NE.AND.EX UP0, UPT, UR5, URZ, UPT, UP0 ;  /* 0x000000ff0500728c */ /* 0x000fd2000bf05300 */
[----:B------:R-:W-:Y:S05]  /*01a0*/  BRA.U UP0, `(.L_x_2) ;  /* 0x0000000100287547 */ /* 0x000fea000b800000 */
[----:B------:R-:W2:Y:S02]  /*01b0*/  LDCU.64 UR4, c[0x0][0x8a8] ;  /* 0x00011500ff0477ac */ /* 0x000ea40008000a00 */
[----:B--2---:R-:W-:-:S04]  /*01c0*/  UISETP.NE.U32.AND UP0, UPT, UR4, URZ, UPT ;  /* 0x000000ff0400728c */ /* 0x004fc8000bf05070 */
[----:B------:R-:W-:-:S09]  /*01d0*/  UISETP.NE.AND.EX UP0, UPT, UR5, URZ, UPT, UP0 ;  /* 0x000000ff0500728c */ /* 0x000fd2000bf05300 */
[----:B------:R-:W-:Y:S05]  /*01e0*/  BRA.U !UP0, `(.L_x_3) ;  /* 0x0000000108107547 */ /* 0x000fea000b800000 */
[----:B------:R-:W2:Y:S01]  /*01f0*/  LDC.64 R24, c[0x0][0x8a8] ;  /* 0x00022a00ff187b82 */ /* 0x000ea20000000a00 */
[----:B------:R-:W2:Y:S02]  /*0200*/  LDCU.64 UR4, c[0x0][0x358] ;  /* 0x00006b00ff0477ac */ /* 0x000ea40008000a00 */
[----:B--2---:R2:W5:Y:S01]  /*0210*/  LDG.E R24, desc[UR4][R24.64] ;  /* 0x0000000418187981 */ /* 0x004562000c1e1900 */
[----:B------:R-:W-:Y:S05]  /*0220*/  BRA `(.L_x_2) ;  /* 0x0000000000087947 */ /* 0x000fea0003800000 */
.L_x_3:
[----:B------:R-:W2:Y:S02]  /*0230*/  LDCU UR4, c[0x0][0x8a0] ;  /* 0x00011400ff0477ac */ /* 0x000ea40008000800 */
[----:B--2---:R-:W-:Y:S02]  /*0240*/  MOV R24, UR4 ;  /* 0x0000000400187c02 */ /* 0x004fe40008000f00 */
.L_x_2:
[----:B------:R-:W-:Y:S01]  /*0250*/  IMAD.U32 R0, RZ, RZ, UR18 ;  /* 0x00000012ff007e24 */ /* 0x000fe2000f8e00ff */
[----:B------:R-:W-:Y:S04]  /*0260*/  BSSY.RECONVERGENT B0, `(.L_x_4) ;  /* 0x000000c000007945 */ /* 0x000fe80003800200 */
[C---:B------:R-:W-:Y:S02]  /*0270*/  ISETP.NE.OR P1, PT, R0.reuse, 0x1, !P3 ;  /* 0x000000010000780c */ /* 0x040fe40005f25670 */
[----:B------:R-:W-:-:S11]  /*0280*/  ISETP.NE.OR P0, PT, R0, 0x3, !P3 ;  /* 0x000000030000780c */ /* 0x000fd60005f05670 */
[----:B------:R-:W-:Y:S05]  /*0290*/  @P1 BRA `(.L_x_5) ;  /* 0x0000000000201947 */ /* 0x000fea0003800000 */
[----:B------:R-:W3:Y:S02]  /*02a0*/  LDCU.64 UR4, c[0x0][0x348] ;  /* 0x00006900ff0477ac */ /* 0x000ee40008000a00 */
[----:B---3--:R-:W-:Y:S02]  /*02b0*/  UIADD3 UR6, UP1, UPT, UR4, 0x80, URZ ;  /* 0x0000008004067890 */ /* 0x008fe4000ff3e0ff */
[----:B------:R-:W-:Y:S02]  /*02c0*/  UIADD3 UR4, UP0, UPT, UR4, 0x180, URZ ;  /* 0x0000018004047890 */ /* 0x000fe4000ff1e0ff */
[----:B------:R-:W-:Y:S02]  /*02d0*/  UIADD3.X UR7, UPT, UPT, URZ, UR5, URZ, UP1, !UPT ;  /* 0x00000005ff077290 */ /* 0x000fe40008ffe4ff */
[----:B------:R-:W-:-:S07]  /*02e0*/  UIADD3.X UR5, UPT, UPT, URZ, UR5, URZ, UP0, !UPT ;  /* 0x00000005ff057290 */ /* 0x000fce00087fe4ff */
[----:B------:R3:W-:Y:S02]  /*02f0*/  UTMACCTL.PF [UR6] ;  /* 0x00000000060079b9 */ /* 0x0007e40008040000 */
[----:B------:R3:W-:Y:S02]  /*0300*/  UTMACCTL.PF [UR4] ;  /* 0x00000000040079b9 */ /* 0x0007e40008040000 */
[----:B---3--:R-:W-:Y:S01]  /*0310*/  NOP ;  /* 0x0000000000007918 */ /* 0x008fe20000000000 */
.L_x_5:
[----:B------:R-:W-:Y:S05]  /*0320*/  BSYNC.RECONVERGENT B0 ;  /* 0x0000000000007941 */ /* 0x000fea0003800200 */
.L_x_4:
[----:B------:R-:W-:Y:S04]  /*0330*/  BSSY.RECONVERGENT B0, `(.L_x_6) ;  /* 0x000000a000007945 */ /* 0x000fe80003800200 */
        /* <DEDUP_REMOVED lines=9> */
.L_x_7:
[----:B------:R-:W-:Y:S05]  /*03d0*/  BSYNC.RECONVERGENT B0 ;  /* 0x0000000000007941 */ /* 0x000fea0003800200 */
.L_x_6:
[----:B------:R-:W3:Y:S01]  /*03e0*/  LDCU.64 UR4, c[0x0][0x888] ;  /* 0x00011100ff0477ac */ /* 0x000ee20008000a00 */
[----:B------:R-:W-:Y:S02]  /*03f0*/  UISETP.EQ.U32.AND UP2, UPT, UR8, URZ, UPT ;  /* 0x000000ff0800728c */ /* 0x000fe4000bf42070 */
[----:B------:R-:W-:Y:S02]  /*0400*/  UPLOP3.LUT UP3, UPT, UPT, UPT, UPT, 0x80, 0x8 ;  /* 0x000000000008789c */ /* 0x000fe40003f6f070 */
[----:B---3--:R-:W-:-:S04]  /*0410*/  UISETP.NE.U32.AND UP0, UPT, UR4, URZ, UPT ;  /* 0x000000ff0400728c */ /* 0x008fc8000bf05070 */
[----:B------:R-:W-:-:S04]  /*0420*/  UISETP.NE.AND.EX UP1, UPT, UR5, URZ, UPT, UP0 ;  /* 0x000000ff0500728c */ /* 0x000fc8000bf25300 */
[----:B------:R-:W-:-:S04]  /*0430*/  UISETP.EQ.OR.EX UP4, UPT, UR9, URZ, !UP1, UP2 ;  /* 0x000000ff0900728c */ /* 0x000fc8000cf82720 */
[----:B------:R-:W-:-:S06]  /*0440*/  UP2UR UR4, UPR, URZ, 0x10 ;  /* 0x00000010ff047883 */ /* 0x000fcc0008000000 */
[----:B------:R-:W-:Y:S01]  /*0450*/  MOV R49, UR4 ;  /* 0x0000000400317c02 */ /* 0x000fe20008000f00 */
[----:B------:R-:W-:Y:S06]  /*0460*/  BRA.U !UP4, `(.L_x_8) ;  /* 0x000000010c207547 */ /* 0x000fec000b800000 */
[----:B------:R-:W-:Y:S01]  /*0470*/  UISETP.NE.U32.AND UP2, UPT, UR8, URZ, UPT ;  /* 0x000000ff0800728c */ /* 0x000fe2000bf45070 */
[----:B-----5:R-:W-:Y:S01]  /*0480*/  FSETP.NEU.AND P0, PT, R27, RZ, PT ;  /* 0x000000ff1b00720b */ /* 0x020fe20003f0d000 */
[----:B------:R-:W-:Y:S02]  /*0490*/  USEL UR4, URZ, 0xffffffff, UP1 ;  /* 0xffffffffff047887 */ /* 0x000fe40008800000 */
[----:B------:R-:W-:-:S10]  /*04a0*/  UISETP.NE.AND.EX UP2, UPT, UR9, URZ, UPT, UP2 ;  /* 0x000000ff0900728c */ /* 0x000fd4000bf45320 */
[----:B------:R-:W-:Y:S01]  /*04b0*/  VOTEU.ANY UP0, P0 ;  /* 0x0000000000ff7886 */ /* 0x000fe20000000100 */
[----:B------:R-:W-:-:S04]  /*04c0*/  @!UP2 USEL UR4, URZ, 0xffffffff, UP0 ;  /* 0xffffffffff04a887 */ /* 0x000fc80008000000 */
[----:B------:R-:W-:-:S04]  /*04d0*/  ULOP3.LUT UR4, UR4, 0x1, URZ, 0xc0, !UPT ;  /* 0x0000000104047892 */ /* 0x000fc8000f8ec0ff */
[----:B------:R-:W-:-:S11]  /*04e0*/  UISETP.NE.U32.AND UP3, UPT, UR4, 0x1, UPT ;  /* 0x000000010400788c */ /* 0x000fd6000bf65070 */
.L_x_8:
[----:B-1----:R-:W1:Y:S01]  /*04f0*/  SHFL.IDX PT, R2, R46, RZ, 0x1f ;  /* 0x00001fff2e027589 */ /* 0x002e6200000e0000 */
[----:B------:R-:W-:Y:S01]  /*0500*/  UISETP.NE.AND UP6, UPT, UR18, 0x2, UPT ;  /* 0x000000021200788c */ /* 0x000fe2000bfc5270 */
[----:B-1----:R-:W-:-:S13]  /*0510*/  ISETP.NE.AND P0, PT, R2, RZ, PT ;  /* 0x000000ff0200720c */ /* 0x002fda0003f05270 */
[----:B------:R-:W-:Y:S05]  /*0520*/  @P0 BRA `(.L_x_9) ;  /* 0x0000000000600947 */ /* 0x000fea0003800000 */
[----:B------:R-:W1:Y:S01]  /*0530*/  S2UR UR4, SR_CgaCtaId ;  /* 0x00000000000479c3 */ /* 0x000e620000008800 */
[----:B------:R-:W-:Y:S01]  /*0540*/  UMOV UR5, 0x400 ;  /* 0x0000040000057882 */ /* 0x000fe20000000000 */
[----:B------:R-:W-:Y:S01]  /*0550*/  UMOV UR8, 0x1 ;  /* 0x0000000100087882 */ /* 0x000fe20000000000 */
[----:B------:R-:W-:Y:S01]  /*0560*/  UMOV UR6, 0x2 ;  /* 0x0000000200067882 */ /* 0x000fe20000000000 */
[----:B------:R-:W-:-:S04]  /*0570*/  UIADD3 UR8, UPT, UPT, -UR8, 0x100000, URZ ;  /* 0x0010000008087890 */ /* 0x000fc8000fffe1ff */
[----:B------:R-:W-:Y:S02]  /*0580*/  USHF.L.U32 UR9, UR8, 0xb, URZ ;  /* 0x0000000b08097899 */ /* 0x000fe400080006ff */
[----:B------:R-:W-:Y:S02]  /*0590*/  USHF.L.U32 UR8, UR8, 0x1, URZ ;  /* 0x0000000108087899 */ /* 0x000fe400080006ff */
[----:B------:R-:W-:-:S04]  /*05a0*/  UIADD3 UR6, UPT, UPT, -UR6, 0x100000, URZ ;  /* 0x0010000006067890 */ /* 0x000fc8000fffe1ff */
[----:B------:R-:W-:Y:S02]  /*05b0*/  USHF.L.U32 UR7, UR6, 0xb, URZ ;  /* 0x0000000b06077899 */ /* 0x000fe400080006ff */
[----:B------:R-:W-:Y:S01]  /*05c0*/  USHF.L.U32 UR6, UR6, 0x1, URZ ;  /* 0x0000000106067899 */ /* 0x000fe200080006ff */
[----:B------:R-:W-:Y:S01]  /*05d0*/  ELECT P0, URZ, PT ;  /* 0x0000000000ff782f */ /* 0x000fe20003800000 */
[----:B-1----:R-:W-:Y:S01]  /*05e0*/  ULEA UR4, UR4, UR5, 0x18 ;  /* 0x0000000504047291 */ /* 0x002fe2000f8ec0ff */
[----:B------:R-:W1:Y:S11]  /*05f0*/  FENCE.VIEW.ASYNC.S ;  /* 0x00000000000073c6 */ /* 0x000e760000000000 */
[----:B-1----:R1:W3:Y:S01]  /*0600*/  SYNCS.EXCH.64 URZ, [UR4], UR8 ;  /* 0x0000000804ff75b2 */ /* 0x0022e20008000100 */
[----:B------:R1:W4:Y:S01]  /*0610*/  SYNCS.EXCH.64 URZ, [UR4+0x28], UR6 ;  /* 0x0000280604ff75b2 */ /* 0x0003220008000100 */
[----:B------:R1:W1:Y:S01]  /*0620*/  SYNCS.EXCH.64 URZ, [UR4+0x8], UR8 ;  /* 0x0000080804ff75b2 */ /* 0x0002620008000100 */
[----:B------:R1:W1:Y:S01]  /*0630*/  SYNCS.EXCH.64 URZ, [UR4+0x30], UR6 ;  /* 0x0000300604ff75b2 */ /* 0x0002620008000100 */
[----:B------:R1:W1:Y:S01]  /*0640*/  SYNCS.EXCH.64 URZ, [UR4+0x10], UR8 ;  /* 0x0000100804ff75b2 */ /* 0x0002620008000100 */
[----:B------:R1:W1:Y:S01]  /*0650*/  SYNCS.EXCH.64 URZ, [UR4+0x38], UR6 ;  /* 0x0000380604ff75b2 */ /* 0x0002620008000100 */
[----:B------:R1:W1:Y:S01]  /*0660*/  SYNCS.EXCH.64 URZ, [UR4+0x18], UR8 ;  /* 0x0000180804ff75b2 */ /* 0x0002620008000100 */
[----:B------:R1:W1:Y:S01]  /*0670*/  SYNCS.EXCH.64 URZ, [UR4+0x40], UR6 ;  /* 0x0000400604ff75b2 */ /* 0x0002620008000100 */
[----:B------:R1:W1:Y:S01]  /*0680*/  SYNCS.EXCH.64 URZ, [UR4+0x20], UR8 ;  /* 0x0000200804ff75b2 */ /* 0x0002620008000100 */
[----:B------:R1:W1:Y:S01]  /*0690*/  SYNCS.EXCH.64 URZ, [UR4+0x48], UR6 ;  /* 0x0000480604ff75b2 */ /* 0x0002620008000100 */
[----:B------:R-:W-:Y:S01]  /*06a0*/  NOP ;  /* 0x0000000000007918 */ /* 0x000fe20000000000 */
.L_x_9:
[----:B------:R-:W2:Y:S01]  /*06b0*/  SHFL.IDX PT, R2, R46, RZ, 0x1f ;  /* 0x00001fff2e027589 */ /* 0x000ea200000e0000 */
[----:B------:R-:W-:Y:S01]  /*06c0*/  NOP ;  /* 0x0000000000007918 */ /* 0x000fe20000000000 */
[----:B--2---:R-:W-:-:S13]  /*06d0*/  ISETP.NE.AND P0, PT, R2, 0x1, PT ;  /* 0x000000010200780c */ /* 0x004fda0003f05270 */
[----:B------:R-:W-:Y:S05]  /*06e0*/  @P0 BRA `(.L_x_10) ;  /* 0x0000000000580947 */ /* 0x000fea0003800000 */
[----:B-1----:R-:W1:Y:S01]  /*06f0*/  S2UR UR4, SR_CgaCtaId ;  /* 0x00000000000479c3 */ /* 0x002e620000008800 */
        /* <DEDUP_REMOVED lines=12> */
[----:B-1----:R2:W1:Y:S01]  /*07c0*/  SYNCS.EXCH.64 URZ, [UR4+0x50], UR8 ;  /* 0x0000500804ff75b2 */ /* 0x0024620008000100 */
[----:B------:R2:W1:Y:S01]  /*07d0*/  SYNCS.EXCH.64 URZ, [UR4+0x70], UR6 ;  /* 0x0000700604ff75b2 */ /* 0x0004620008000100 */
[----:B------:R2:W1:Y:S01]  /*07e0*/  SYNCS.EXCH.64 URZ, [UR4+0x58], UR8 ;  /* 0x0000580804ff75b2 */ /* 0x0004620008000100 */
[----:B------:R2:W1:Y:S01]  /*07f0*/  SYNCS.EXCH.64 URZ, [UR4+0x78], UR6 ;  /* 0x0000780604ff75b2 */ /* 0x0004620008000100 */
[----:B------:R2:W1:Y:S01]  /*0800*/  SYNCS.EXCH.64 URZ, [UR4+0x60], UR8 ;  /* 0x0000600804ff75b2 */ /* 0x0004620008000100 */
[----:B------:R2:W1:Y:S01]  /*0810*/  SYNCS.EXCH.64 URZ, [UR4+0x80], UR6 ;  /* 0x0000800604ff75b2 */ /* 0x0004620008000100 */
[----:B------:R2:W1:Y:S01]  /*0820*/  SYNCS.EXCH.64 URZ, [UR4+0x68], UR8 ;  /* 0x0000680804ff75b2 */ /* 0x0004620008000100 */
[----:B------:R2:W1:Y:S02]  /*0830*/  SYNCS.EXCH.64 URZ, [UR4+0x88], UR6 ;  /* 0x0000880604ff75b2 */ /* 0x0004640008000100 */
[----:B--2---:R-:W-:Y:S01]  /*0840*/  NOP ;  /* 0x0000000000007918 */ /* 0x004fe20000000000 */
.L_x_10:
[----:B------:R-:W2:Y:S01]  /*0850*/  SHFL.IDX PT, R2, R46, RZ, 0x1f ;  /* 0x00001fff2e027589 */ /* 0x000ea200000e0000 */
[----:B------:R-:W-:Y:S01]  /*0860*/  NOP ;  /* 0x0000000000007918 */ /* 0x000fe20000000000 */
[----:B--2---:R-:W-:-:S13]  /*0870*/  ISETP.NE.AND P0, PT, R2, 0x3, PT ;  /* 0x000000030200780c */ /* 0x004fda0003f05270 */
[----:B------:R-:W-:Y:S05]  /*0880*/  @P0 BRA `(.L_x_11) ;  /* 0x0000000000300947 */ /* 0x000fea0003800000 */
[----:B-1----:R-:W1:Y:S01]  /*0890*/  S2UR UR4, SR_CgaCtaId ;  /* 0x00000000000479c3 */ /* 0x002e620000008800 */
[----:B------:R-:W-:Y:S01]  /*08a0*/  UMOV UR6, 0x400 ;  /* 0x0000040000067882 */ /* 0x000fe20000000000 */
[----:B------:R-:W-:Y:S01]  /*08b0*/  UMOV UR5, 0x20 ;  /* 0x0000002000057882 */ /* 0x000fe20000000000 */
[----:B------:R-:W-:Y:S01]  /*08c0*/  ELECT P0, URZ, PT ;  /* 0x0000000000ff782f */ /* 0x000fe20003800000 */
[----:B-1----:R-:W-:Y:S02]  /*08d0*/  ULEA UR6, UR4, UR6, 0x18 ;  /* 0x0000000604067291 */ /* 0x002fe4000f8ec0ff */
[----:B------:R-:W-:-:S04]  /*08e0*/  UIADD3 UR4, UPT, UPT, -UR5, 0x100000, URZ ;  /* 0x0010000005047890 */ /* 0x000fc8000fffe1ff */
[----:B------:R-:W-:Y:S02]  /*08f0*/  USHF.L.U32 UR5, UR4, 0xb, URZ ;  /* 0x0000000b04057899 */ /* 0x000fe400080006ff */
[----:B------:R-:W-:Y:S01]  /*0900*/  USHF.L.U32 UR4, UR4, 0x1, URZ ;  /* 0x0000000104047899 */ /* 0x000fe200080006ff */
[----:B------:R-:W1:Y:S11]  /*0910*/  FENCE.VIEW.ASYNC.S ;  /* 0x00000000000073c6 */ /* 0x000e760000000000 */
[----:B-1----:R2:W1:Y:S01]  /*0920*/  SYNCS.EXCH.64 URZ, [UR6+0x90], UR4 ;  /* 0x0000900406ff75b2 */ /* 0x0024620008000100 */
[----:B------:R2:W1:Y:S02]  /*0930*/  SYNCS.EXCH.64 URZ, [UR6+0x98], UR4 ;  /* 0x0000980406ff75b2 */ /* 0x0004640008000100 */
[----:B--2---:R-:W-:Y:S01]  /*0940*/  NOP ;  /* 0x0000000000007918 */ /* 0x004fe20000000000 */
.L_x_11:
[----:B------:R-:W2:Y:S01]  /*0950*/  SHFL.IDX PT, R2, R46, RZ, 0x1f ;  /* 0x00001fff2e027589 */ /* 0x000ea200000e0000 */
[----:B------:R-:W-:Y:S01]  /*0960*/  NOP ;  /* 0x0000000000007918 */ /* 0x000fe20000000000 */
[----:B--2---:R-:W-:-:S13]  /*0970*/  ISETP.NE.AND P0, PT, R2, 0x4, PT ;  /* 0x000000040200780c */ /* 0x004fda0003f05270 */
[----:B------:R-:W-:Y:S05]  /*0980*/  @P0 BRA `(.L_x_12) ;  /* 0x00000000004c0947 */ /* 0x000fea0003800000 */
[----:B-1----:R-:W1:Y:S01]  /*0990*/  S2UR UR6, SR_CgaCtaId ;  /* 0x00000000000679c3 */ /* 0x002e620000008800 */
[----:B------:R-:W-:Y:S01]  /*09a0*/  UMOV UR4, 0x1e0 ;  /* 0x000001e000047882 */ /* 0x000fe20000000000 */
[----:B------:R-:W-:Y:S01]  /*09b0*/  UMOV UR5, 0x400 ;  /* 0x0000040000057882 */ /* 0x000fe20000000000 */
[----:B------:R-:W-:Y:S01]  /*09c0*/  USEL UR4, UR4, 0x1a0, UP3 ;  /* 0x000001a004047887 */ /* 0x000fe20009800000 */
[----:B------:R-:W-:Y:S01]  /*09d0*/  UMOV UR8, 0x1 ;  /* 0x0000000100087882 */ /* 0x000fe20000000000 */
[----:B------:R-:W-:Y:S01]  /*09e0*/  ELECT P0, URZ, PT ;  /* 0x0000000000ff782f */ /* 0x000fe20003800000 */
[----:B------:R-:W-:-:S04]  /*09f0*/  UIADD3 UR8, UPT, UPT, -UR8, 0x100000, URZ ;  /* 0x0010000008087890 */ /* 0x000fc8000fffe1ff */
[----:B------:R-:W-:Y:S02]  /*0a00*/  USHF.L.U32 UR9, UR8, 0xb, URZ ;  /* 0x0000000b08097899 */ /* 0x000fe400080006ff */
[----:B------:R-:W-:Y:S02]  /*0a10*/  USHF.L.U32 UR8, UR8, 0x1, URZ ;  /* 0x0000000108087899 */ /* 0x000fe400080006ff */
[----:B-1----:R-:W-:Y:S02]  /*0a20*/  ULEA UR6, UR6, UR5, 0x18 ;  /* 0x0000000506067291 */ /* 0x002fe4000f8ec0ff */
[----:B------:R-:W-:-:S04]  /*0a30*/  UIADD3 UR4, UPT, UPT, -UR4, 0x100000, URZ ;  /* 0x0010000004047890 */ /* 0x000fc8000fffe1ff */
[----:B------:R-:W-:Y:S02]  /*0a40*/  USHF.L.U32 UR5, UR4, 0xb, URZ ;  /* 0x0000000b04057899 */ /* 0x000fe400080006ff */
[----:B------:R-:W-:Y:S01]  /*0a50*/  USHF.L.U32 UR4, UR4, 0x1, URZ ;  /* 0x0000000104047899 */ /* 0x000fe200080006ff */
[----:B------:R-:W1:Y:S03]  /*0a60*/  FENCE.VIEW.ASYNC.S ;  /* 0x00000000000073c6 */ /* 0x000e660000000000 */
[----:B-1----:R2:W1:Y:S08]  /*0a70*/  SYNCS.EXCH.64 URZ, [UR6+0xa0], UR8 ;  /* 0x0000a00806ff75b2 */ /* 0x0024700008000100 */
[----:B------:R2:W1:Y:S01]  /*0a80*/  SYNCS.EXCH.64 URZ, [UR6+0xb0], UR4 ;  /* 0x0000b00406ff75b2 */ /* 0x0004620008000100 */
[----:B------:R2:W1:Y:S01]  /*0a90*/  SYNCS.EXCH.64 URZ, [UR6+0xa8], UR8 ;  /* 0x0000a80806ff75b2 */ /* 0x0004620008000100 */
[----:B------:R2:W1:Y:S02]  /*0aa0*/  SYNCS.EXCH.64 URZ, [UR6+0xb8], UR4 ;  /* 0x0000b80406ff75b2 */ /* 0x0004640008000100 */
[----:B--2---:R-:W-:Y:S01]  /*0ab0*/  NOP ;  /* 0x0000000000007918 */ /* 0x004fe20000000000 */
.L_x_12:
        /* <DEDUP_REMOVED lines=26> */
.L_x_13:
        /* <DEDUP_REMOVED lines=8> */
[----:B------:R-:W-:-:S04]  /*0ce0*/  UIADD3 UR6, UPT, UPT, -UR6, 0x100000, URZ ;  /* 0x0010000006067890 */ /* 0x000fc8000fffe1ff */
[----:B------:R-:W-:Y:S02]  /*0cf0*/  USHF.L.U32 UR7, UR6, 0xb, URZ ;  /* 0x0000000b06077899 */ /* 0x000fe400080006ff */
[----:B------:R-:W-:Y:S02]  /*0d00*/  USHF.L.U32 UR6, UR6, 0x1, URZ ;  /* 0x0000000106067899 */ /* 0x000fe400080006ff */
[----:B-1----:R-:W-:Y:S01]  /*0d10*/  ULEA UR4, UR4, UR5, 0x18 ;  /* 0x0000000504047291 */ /* 0x002fe2000f8ec0ff */
[----:B------:R-:W1:Y:S11]  /*0d20*/  FENCE.VIEW.ASYNC.S ;  /* 0x00000000000073c6 */ /* 0x000e760000000000 */
[----:B-1----:R2:W1:Y:S01]  /*0d30*/  SYNCS.EXCH.64 URZ, [UR4+0x100], UR6 ;  /* 0x0001000604ff75b2 */ /* 0x0024620008000100 */
[----:B------:R2:W1:Y:S01]  /*0d40*/  SYNCS.EXCH.64 URZ, [UR4+0x110], UR6 ;  /* 0x0001100604ff75b2 */ /* 0x0004620008000100 */
[----:B------:R2:W1:Y:S01]  /*0d50*/  SYNCS.EXCH.64 URZ, [UR4+0x108], UR6 ;  /* 0x0001080604ff75b2 */ /* 0x0004620008000100 */
[----:B------:R2:W1:Y:S02]  /*0d60*/  SYNCS.EXCH.64 URZ, [UR4+0x118], UR6 ;  /* 0x0001180604ff75b2 */ /* 0x0004640008000100 */
[----:B--2---:R-:W-:Y:S01]  /*0d70*/  NOP ;  /* 0x0000000000007918 */ /* 0x004fe20000000000 */
.L_x_14:
[----:B-1----:R-:W1:Y:S01]  /*0d80*/  LDCU UR4, c[0x0][0x36c] ;  /* 0x00006d80ff0477ac */ /* 0x002e620008000800 */
[----:B------:R-:W-:Y:S01]  /*0d90*/  ISETP.NE.OR P3, PT, R0, 0x2, !P3 ;  /* 0x000000020000780c */ /* 0x000fe20005f65670 */
[----:B------:R-:W-:Y:S01]  /*0da0*/  NOP ;  /* 0x0000000000007918 */ /* 0x000fe20000000000 */
[----:B------:R-:W-:Y:S01]  /*0db0*/  LOP3.LUT R0, R57, 0x1f, RZ, 0xc0, !PT ;  /* 0x0000001f39007812 */ /* 0x000fe200078ec0ff */
[----:B------:R-:W-:Y:S02]  /*0dc0*/  UISETP.NE.AND UP4, UPT, UR18, URZ, UPT ;  /* 0x000000ff1200728c */ /* 0x000fe4000bf85270 */
[----:B-1----:R-:W-:-:S09]  /*0dd0*/  UISETP.EQ.U32.AND UP5, UPT, UR4, 0x1, UPT ;  /* 0x000000010400788c */ /* 0x002fd2000bfa2070 */
[----:B------:R-:W-:Y:S05]  /*0de0*/  BRA.U !UP5, `(.L_x_15) ;  /* 0x000000010d087547 */ /* 0x000fea000b800000 */
[----:B---34-:R-:W-:Y:S01]  /*0df0*/  UCGABAR_ARV ;  /* 0x00000000000079c7 */ /* 0x018fe20008000000 */
[----:B------:R-:W-:Y:S05]  /*0e00*/  BRA `(.L_x_16) ;  /* 0x0000000000047947 */ /* 0x000fea0003800000 */
.L_x_15:
[----:B---34-:R-:W-:Y:S01]  /*0e10*/  NOP ;  /* 0x0000000000007918 */ /* 0x018fe20000000000 */
.L_x_16:
[----:B------:R-:W1:Y:S01]  /*0e20*/  S2UR UR30, SR_CTAID.X ;  /* 0x00000000001e79c3 */ /* 0x000e620000002500 */
[----:B------:R-:W-:-:S05]  /*0e30*/  CS2R.32 R48, SR_CgaSize ;  /* 0x0000000000307805 */ /* 0x000fca0000008a00 */
[----:B------:R-:W-:-:S05]  /*0e40*/  IMAD R48, R48, -0xa0, RZ ;  /* 0xffffff6030307824 */ /* 0x000fca00078e02ff */
[----:B------:R-:W-:-:S14]  /*0e50*/  R2UR UR5, R48 ;  /* 0x00000000300572ca */ /* 0x000fdc00000e0000 */
[----:B------:R-:W2:Y:S01]  /*0e60*/  LDCU UR5, c[0x0][UR5+0x2b0] ;  /* 0x00005600050577ac */ /* 0x000ea20008000800 */
[----:B------:R-:W-:-:S05]  /*0e70*/  CS2R.32 R48, SR_CgaSize ;  /* 0x0000000000307805 */ /* 0x000fca0000008a00 */
[----:B------:R-:W-:-:S05]  /*0e80*/  IMAD R48, R48, -0xa0, RZ ;  /* 0xffffff6030307824 */ /* 0x000fca00078e02ff */
[----:B------:R-:W-:-:S14]  /*0e90*/  R2UR UR4, R48 ;  /* 0x00000000300472ca */ /* 0x000fdc00000e0000 */
[----:B------:R-:W3:Y:S01]  /*0ea0*/  LDCU UR4, c[0x0][UR4+0x2b4] ;  /* 0x00005680040477ac */ /* 0x000ee20008000800 */
[----:B------:R-:W4:Y:S01]  /*0eb0*/  S2UR UR31, SR_CTAID.Y ;  /* 0x00000000001f79c3 */ /* 0x000f220000002600 */
[----:B------:R-:W-:-:S05]  /*0ec0*/  CS2R.32 R48, SR_CgaSize ;  /* 0x0000000000307805 */ /* 0x000fca0000008a00 */
[----:B------:R-:W-:-:S05]  /*0ed0*/  IMAD R48, R48, -0xa0, RZ ;  /* 0xffffff6030307824 */ /* 0x000fca00078e02ff */
[----:B------:R-:W-:-:S14]  /*0ee0*/  R2UR UR7, R48 ;  /* 0x00000000300772ca */ /* 0x000fdc00000e0000 */
[----:B------:R-:W3:Y:S01]  /*0ef0*/  LDCU UR7, c[0x0][UR7+0x2a0] ;  /* 0x00005400070777ac */ /* 0x000ee20008000800 */
[----:B------:R-:W-:-:S05]  /*0f00*/  CS2R.32 R48, SR_CgaSize ;  /* 0x0000000000307805 */ /* 0x000fca0000008a00 */
[----:B------:R-:W-:-:S05]  /*0f10*/  IMAD R48, R48, -0xa0, RZ ;  /* 0xffffff6030307824 */ /* 0x000fca00078e02ff */
[----:B------:R-:W-:-:S14]  /*0f20*/  R2UR UR8, R48 ;  /* 0x00000000300872ca */ /* 0x000fdc00000e0000 */
[----:B------:R-:W3:Y:S01]  /*0f30*/  LDCU UR8, c[0x0][UR8+0x2a4] ;  /* 0x00005480080877ac */ /* 0x000ee20008000800 */
[----:B------:R-:W3:Y:S01]  /*0f40*/  LDCU UR19, c[0x0][0xb24] ;  /* 0x00016480ff1377ac */ /* 0x000ee20008000800 */
[----:B------:R-:W3:Y:S01]  /*0f50*/  LDCU UR42, c[0x0][0xb24] ;  /* 0x00016480ff2a77ac */ /* 0x000ee20008000800 */
[----:B-1----:R-:W-:Y:S01]  /*0f60*/  I2FP.F32.U32 R3, UR30 ;  /* 0x0000001e00037c45 */ /* 0x002fe20008201000 */
[----:B------:R-:W1:Y:S04]  /*0f70*/  LDCU UR22, c[0x0][0xb30] ;  /* 0x00016600ff1677ac */ /* 0x000e680008000800 */
[----:B--2---:R-:W-:Y:S01]  /*0f80*/  FMUL R3, R3, UR5 ;  /* 0x0000000503037c20 */ /* 0x004fe20008400000 */
[----:B----4-:R-:W-:-:S05]  /*0f90*/  I2FP.F32.U32 R2, UR31 ;  /* 0x0000001f00027c45 */ /* 0x010fca0008201000 */
[----:B------:R-:W2:Y:S01]  /*0fa0*/  F2I.U32.TRUNC.NTZ R3, R3 ;  /* 0x0000000300037305 */ /* 0x000ea2000020f000 */
[----:B---3--:R-:W-:-:S07]  /*0fb0*/  FMUL R2, R2, UR4 ;  /* 0x0000000402027c20 */ /* 0x008fce0008400000 */
[----:B------:R-:W3:Y:S01]  /*0fc0*/  F2I.U32.TRUNC.NTZ R2, R2 ;  /* 0x0000000200027305 */ /* 0x000ee2000020f000 */
[----:B--2---:R-:W-:Y:S02]  /*0fd0*/  R2UR UR4, R3 ;  /* 0x00000000030472ca */ /* 0x004fe400000e0000 */
[----:B---3--:R-:W-:Y:S02]  /*0fe0*/  R2UR UR6, R2 ;  /* 0x00000000020672ca */ /* 0x008fe400000e0000 */
[----:B------:R-:W-:-:S09]  /*0ff0*/  PRMT R2, RZ, 0x7610, R2 ;  /* 0x00007610ff027816 */ /* 0x000fd20000000002 */
[----:B------:R-:W-:-:S04]  /*1000*/  UIADD3 UR5, UPT, UPT, -UR4, URZ, URZ ;  /* 0x000000ff04057290 */ /* 0x000fc8000fffe1ff */
[----:B------:R-:W-:Y:S02]  /*1010*/  UIMAD UR5, UR7, UR5, UR30 ;  /* 0x00000005070572a4 */ /* 0x000fe4000f8e021e */
[----:B------:R-:W-:-:S04]  /*1020*/  UIADD3 UR4, UPT, UPT, -UR6, URZ, URZ ;  /* 0x000000ff06047290 */ /* 0x000fc8000fffe1ff */
[----:B------:R-:W-:Y:S01]  /*1030*/  IMAD.U32 R48, RZ, RZ, UR5 ;  /* 0x00000005ff307e24 */ /* 0x000fe2000f8e00ff */
[----:B------:R-:W-:-:S06]  /*1040*/  UIMAD UR4, UR8, UR4, UR31 ;  /* 0x00000004080472a4 */ /* 0x000fcc000f8e021f */
[----:B------:R-:W-:Y:S01]  /*1050*/  IMAD.U32 R47, RZ, RZ, UR4 ;  /* 0x00000004ff2f7e24 */ /* 0x000fe2000f8e00ff */
[----:B-1----:R-:W-:Y:S06]  /*1060*/  BRA.U UP4, `(.L_x_17) ;  /* 0x00000001042c7547 */ /* 0x002fec000b800000 */
[----:B------:R-:W-:Y:S02]  /*1070*/  R2UR UR4, R47 ;  /* 0x000000002f0472ca */ /* 0x000fe400000e0000 */
[----:B------:R-:W-:-:S11]  /*1080*/  R2UR UR6, R48 ;  /* 0x00000000300672ca */ /* 0x000fd600000e0000 */
[----:B------:R-:W-:-:S04]  /*1090*/  UISETP.NE.AND UP0, UPT, UR4, URZ, UPT ;  /* 0x000000ff0400728c */ /* 0x000fc8000bf05270 */
[----:B------:R-:W-:-:S04]  /*10a0*/  UISETP.EQ.OR UP0, UPT, UR6, URZ, !UP0 ;  /* 0x000000ff0600728c */ /* 0x000fc8000c702670 */
[----:B------:R-:W-:Y:S02]  /*10b0*/  USEL UR5, URZ, 0x1, !UP0 ;  /* 0x00000001ff057887 */ /* 0x000fe4000c000000 */
[----:B------:R-:W-:-:S04]  /*10c0*/  UISETP.NE.AND UP0, UPT, UR4, URZ, UPT ;  /* 0x000000ff0400728c */ /* 0x000fc8000bf05270 */
[----:B------:R-:W-:Y:S02]  /*10d0*/  USEL UR4, URZ, 0x2, UP0 ;  /* 0x00000002ff047887 */ /* 0x000fe40008000000 */
[----:B------:R-:W-:-:S04]  /*10e0*/  UISETP.NE.AND UP0, UPT, UR6, 0x1, UPT ;  /* 0x000000010600788c */ /* 0x000fc8000bf05270 */
[----:B------:R-:W-:-:S04]  /*10f0*/  USEL UR4, UR4, 0x2, UP0 ;  /* 0x0000000204047887 */ /* 0x000fc80008000000 */
[----:B------:R-:W-:-:S06]  /*1100*/  UIADD3 UR4, UPT, UPT, UR5, UR4, URZ ;  /* 0x0000000405047290 */ /* 0x000fcc000fffe0ff */
[----:B------:R-:W-:-:S07]  /*1110*/  IMAD.U32 R2, RZ, RZ, UR4 ;  /* 0x00000004ff027e24 */ /* 0x000fce000f8e00ff */
.L_x_17:
[----:B------:R-:W1:Y:S01]  /*1120*/  S2UR UR36, SR_CTAID.Z ;  /* 0x00000000002479c3 */ /* 0x000e620000002700 */
[----:B------:R-:W-:-:S09]  /*1130*/  UISETP.GE.AND UP0, UPT, UR19, 0x1, UPT ;  /* 0x000000011300788c */ /* 0x000fd2000bf06270 */
[----:B------:R-:W-:Y:S05]  /*1140*/  BRA.U !UP0, `(.L_x_18) ;  /* 0x0000000108d47547 */ /* 0x000fea000b800000 */
[----:B------:R-:W2:Y:S01]  /*1150*/  LDCU.128 UR12, c[0x0][0xb10] ;  /* 0x00016200ff0c77ac */ /* 0x000ea20008000c00 */
[----:B------:R-:W3:Y:S01]  /*1160*/  LDCU UR20, c[0x0][0xb0c] ;  /* 0x00016180ff1477ac */ /* 0x000ee20008000800 */
[----:B------:R-:W4:Y:S01]  /*1170*/  LDCU UR6, c[0x0][0x370] ;  /* 0x00006e00ff0677ac */ /* 0x000f220008000800 */
[----:B------:R-:W1:Y:S01]  /*1180*/  LDCU UR7, c[0x0][0x374] ;  /* 0x00006e80ff0777ac */ /* 0x000e620008000800 */
[----:B------:R-:W1:Y:S01]  /*1190*/  LDCU UR21, c[0x0][0xb20] ;  /* 0x00016400ff1577ac */ /* 0x000e620008000800 */
[----:B--2---:R-:W-:Y:S02]  /*11a0*/  UIMAD.WIDE.U32 UR4, UR30, UR12, URZ ;  /* 0x0000000c1e0472a5 */ /* 0x004fe4000f8e00ff */
[----:B---3--:R-:W-:Y:S01]  /*11b0*/  UISETP.NE.AND UP0, UPT, UR20, 0x1, UPT ;  /* 0x000000011400788c */ /* 0x008fe2000bf05270 */
[----:B------:R-:W2:Y:S01]  /*11c0*/  LDCU.64 UR8, c[0x0][0xb28] ;  /* 0x00016500ff0877ac */ /* 0x000ea20008000a00 */
[----:B----4-:R-:W-:-:S03]  /*11d0*/  UIMAD.WIDE.U32 UR10, UR6, UR12, URZ ;  /* 0x0000000c060a72a5 */ /* 0x010fc6000f8e00ff */
[----:B------:R-:W-:Y:S01]  /*11e0*/  UMOV UR4, UR5 ;  /* 0x0000000500047c82 */ /* 0x000fe20008000000 */
[----:B------:R-:W-:Y:S02]  /*11f0*/  UISETP.NE.AND UP2, UPT, UR19, 0x1, UPT ;  /* 0x000000011300788c */ /* 0x000fe4000bf45270 */
[----:B------:R-:W-:Y:S01]  /*1200*/  USHF.R.U32.HI UR4, URZ, UR13, UR4 ;  /* 0x0000000dff047299 */ /* 0x000fe20008011604 */
[----:B------:R-:W-:Y:S01]  /*1210*/  UMOV UR10, UR11 ;  /* 0x0000000b000a7c82 */ /* 0x000fe20008000000 */
[----:B------:R-:W-:Y:S02]  /*1220*/  UIMAD.WIDE.U32 UR16, UR31, UR15, URZ ;  /* 0x0000000f1f1072a5 */ /* 0x000fe4000f8e00ff */
[----:B------:R-:W-:Y:S02]  /*1230*/  USEL UR5, UR30, UR4, !UP0 ;  /* 0x000000041e057287 */ /* 0x000fe4000c000000 */
[----:B------:R-:W-:Y:S02]  /*1240*/  @UP0 USHF.R.U32.HI UR6, URZ, UR13, UR10 ;  /* 0x0000000dff060299 */ /* 0x000fe4000801160a */
[----:B------:R-:W-:-:S02]  /*1250*/  UISETP.NE.AND UP0, UPT, UR14, 0x1, UPT ;  /* 0x000000010e00788c */ /* 0x000fc4000bf05270 */
[----:B-1----:R-:W-:Y:S02]  /*1260*/  UIMAD.WIDE.U32 UR10, UR7, UR15, URZ ;  /* 0x0000000f070a72a5 */ /* 0x002fe4000f8e00ff */
[----:B--2---:R-:W-:Y:S01]  /*1270*/  UIMAD.WIDE.U32 UR12, UR6, UR8, URZ ;  /* 0x00000008060c72a5 */ /* 0x004fe2000f8e00ff */
[----:B------:R-:W-:Y:S02]  /*1280*/  UMOV UR4, UR17 ;  /* 0x0000001100047c82 */ /* 0x000fe40008000000 */
[----:B------:R-:W-:Y:S02]  /*1290*/  USHF.R.U32.HI UR4, URZ, UR21, UR4 ;  /* 0x00000015ff047299 */ /* 0x000fe40008011604 */
[----:B------:R-:W-:Y:S02]  /*12a0*/  UMOV UR10, UR11 ;  /* 0x0000000b000a7c82 */ /* 0x000fe40008000000 */
[----:B------:R-:W-:Y:S01]  /*12b0*/  UMOV UR12, UR13 ;  /* 0x0000000d000c7c82 */ /* 0x000fe20008000000 */
[----:B------:R-:W-:-:S02]  /*12c0*/  @UP0 USHF.R.U32.HI UR7, URZ, UR21, UR10 ;  /* 0x00000015ff070299 */ /* 0x000fc4000801160a */
[----:B------:R-:W-:Y:S02]  /*12d0*/  USEL UR4, UR31, UR4, !UP0 ;  /* 0x000000041f047287 */ /* 0x000fe4000c000000 */
[----:B------:R-:W-:Y:S02]  /*12e0*/  UIMAD.WIDE.U32 UR10, UR7, UR8, URZ ;  /* 0x00000008070a72a5 */ /* 0x000fe4000f8e00ff */
[----:B------:R-:W-:Y:S02]  /*12f0*/  @UP2 USHF.R.U32.HI UR6, URZ, UR9, UR12 ;  /* 0x00000009ff062299 */ /* 0x000fe4000801160c */
[----:B------:R-:W-:-:S03]  /*1300*/  UIMAD.WIDE.U32 UR12, UR4, UR8, URZ ;  /* 0x00000008040c72a5 */ /* 0x000fc6000f8e00ff */
[----:B------:R-:W-:Y:S02]  /*1310*/  UMOV UR10, UR11 ;  /* 0x0000000b000a7c82 */ /* 0x000fe40008000000 */
[----:B------:R-:W-:Y:S02]  /*1320*/  @UP2 USHF.R.U32.HI UR7, URZ, UR9, UR10 ;  /* 0x00000009ff072299 */ /* 0x000fe4000801160a */
[----:B------:R-:W-:Y:S02]  /*1330*/  UIMAD UR10, UR6, UR19, URZ ;  /* 0x00000013060a72a4 */ /* 0x000fe4000f8e02ff */
[----:B------:R-:W-:-:S04]  /*1340*/  UIMAD UR7, UR7, UR19, URZ ;  /* 0x00000013070772a4 */ /* 0x000fc8000f8e02ff */
[----:B------:R-:W-:-:S03]  /*1350*/  UISETP.GE.AND UP0, UPT, UR4, UR7, UPT ;  /* 0x000000070400728c */ /* 0x000fc6000bf06270 */
[----:B------:R-:W-:Y:S01]  /*1360*/  UMOV UR7, UR13 ;  /* 0x0000000d00077c82 */ /* 0x000fe20008000000 */
[----:B------:R-:W-:Y:S02]  /*1370*/  UISETP.GE.OR UP0, UPT, UR5, UR10, UP0 ;  /* 0x0000000a0500728c */ /* 0x000fe40008706670 */
[----:B------:R-:W-:Y:S02]  /*1380*/  UIMAD.WIDE.U32 UR10, UR5, UR8, URZ ;  /* 0x00000008050a72a5 */ /* 0x000fe4000f8e00ff */
[----:B------:R-:W-:Y:S02]  /*1390*/  USHF.R.U32.HI UR7, URZ, UR9, UR7 ;  /* 0x00000009ff077299 */ /* 0x000fe40008011607 */
[----:B------:R-:W-:Y:S02]  /*13a0*/  UIADD3 UR10, UPT, UPT, -UR4, URZ, URZ ;  /* 0x000000ff040a7290 */ /* 0x000fe4000fffe1ff */
[----:B------:R-:W-:Y:S02]  /*13b0*/  USEL UR7, UR4, UR7, !UP2 ;  /* 0x0000000704077287 */ /* 0x000fe4000d000000 */
[----:B------:R-:W-:Y:S01]  /*13c0*/  UIMAD UR10, UR14, UR10, UR31 ;  /* 0x0000000a0e0a72a4 */ /* 0x000fe2000f8e021f */
[----:B------:R-:W-:Y:S01]  /*13d0*/  @!UP0 UMOV UR8, UR11 ;  /* 0x0000000b00088c82 */ /* 0x000fe20008000000 */
[----:B------:R-:W-:-:S02]  /*13e0*/  UIADD3 UR11, UPT, UPT, -UR5, URZ, URZ ;  /* 0x000000ff050b7290 */ /* 0x000fc4000fffe1ff */
[----:B------:R-:W-:Y:S02]  /*13f0*/  @!UP0 USHF.R.U32.HI UR8, URZ, UR9, UR8 ;  /* 0x00000009ff088299 */ /* 0x000fe40008011608 */
[----:B------:R-:W-:Y:S02]  /*1400*/  UIADD3 UR9, UPT, UPT, -UR7, URZ, URZ ;  /* 0x000000ff07097290 */ /* 0x000fe4000fffe1ff */
[----:B------:R-:W-:Y:S02]  /*1410*/  @!UP0 USEL UR8, UR5, UR8, !UP2 ;  /* 0x0000000805088287 */ /* 0x000fe4000d000000 */
[----:B------:R-:W-:Y:S02]  /*1420*/  UIMAD UR9, UR19, UR9, UR4 ;  /* 0x00000009130972a4 */ /* 0x000fe4000f8e0204 */
[----:B------:R-:W-:Y:S02]  /*1430*/  @!UP0 UIADD3 UR7, UPT, UPT, UR7, -UR8, URZ ;  /* 0x8000000807078290 */ /* 0x000fe4000fffe0ff */
[----:B------:R-:W-:-:S02]  /*1440*/  @!UP0 UIMAD UR6, UR9, UR6, UR8 ;  /* 0x00000006090682a4 */ /* 0x000fc4000f8e0208 */
[----:B------:R-:W-:Y:S02]  /*1450*/  @!UP0 UIMAD UR4, UR7, UR19, UR5 ;  /* 0x00000013070482a4 */ /* 0x000fe4000f8e0205 */
[----:B------:R-:W-:Y:S02]  /*1460*/  UIMAD UR30, UR20, UR11, UR30 ;  /* 0x0000000b141e72a4 */ /* 0x000fe4000f8e021e */
[----:B------:R-:W-:Y:S01]  /*1470*/  UIMAD UR31, UR4, UR14, UR10 ;  /* 0x0000000e041f72a4 */ /* 0x000fe2000f8e020a */
[----:B------:R-:W-:Y:S02]  /*1480*/  @!UP0 UMOV UR5, UR6 ;  /* 0x0000000600058c82 */ /* 0x000fe40008000000 */
[----:B------:R-:W-:-:S12]  /*1490*/  UIMAD UR30, UR5, UR20, UR30 ;  /* 0x00000014051e72a4 */ /* 0x000fd8000f8e021e */
.L_x_18:
[----:B------:R-:W-:-:S09]  /*14a0*/  UISETP.NE.AND UP0, UPT, UR22, 0x1, UPT ;  /* 0x000000011600788c */ /* 0x000fd2000bf05270 */
[----:B------:R-:W-:Y:S05]  /*14b0*/  BRA.U UP0, `(.L_x_19) ;  /* 0x0000000100407547 */ /* 0x000fea000b800000 */
[----:B------:R-:W2:Y:S01]  /*14c0*/  LDCU.128 UR8, c[0x0][0xb10] ;  /* 0x00016200ff0877ac */ /* 0x000ea20008000c00 */
[----:B------:R-:W3:Y:S01]  /*14d0*/  LDCU UR12, c[0x0][0xb0c] ;  /* 0x00016180ff0c77ac */ /* 0x000ee20008000800 */
[----:B------:R-:W4:Y:S01]  /*14e0*/  LDCU UR13, c[0x0][0xb20] ;  /* 0x00016400ff0d77ac */ /* 0x000f220008000800 */
[----:B--2---:R-:W-:Y:S02]  /*14f0*/  UIMAD.WIDE.U32 UR4, UR30, UR8, URZ ;  /* 0x000000081e0472a5 */ /* 0x004fe4000f8e00ff */
[----:B------:R-:W-:Y:S02]  /*1500*/  UIMAD.WIDE.U32 UR6, UR31, UR11, URZ ;  /* 0x0000000b1f0672a5 */ /* 0x000fe4000f8e00ff */
[----:B---3--:R-:W-:Y:S02]  /*1510*/  UISETP.NE.AND UP0, UPT, UR12, 0x1, UPT ;  /* 0x000000010c00788c */ /* 0x008fe4000bf05270 */
[----:B------:R-:W-:-:S03]  /*1520*/  USHF.R.U32.HI UR5, URZ, UR9, UR5 ;  /* 0x00000009ff057299 */ /* 0x000fc60008011605 */
[----:B------:R-:W-:Y:S01]  /*1530*/  UMOV UR4, UR7 ;  /* 0x0000000700047c82 */ /* 0x000fe20008000000 */
[----:B------:R-:W-:Y:S02]  /*1540*/  USEL UR5, UR30, UR5, !UP0 ;  /* 0x000000051e057287 */ /* 0x000fe4000c000000 */
[----:B------:R-:W-:Y:S02]  /*1550*/  UISETP.NE.AND UP0, UPT, UR10, 0x1, UPT ;  /* 0x000000010a00788c */ /* 0x000fe4000bf05270 */
[----:B----4-:R-:W-:-:S04]  /*1560*/  USHF.R.U32.HI UR4, URZ, UR13, UR4 ;  /* 0x0000000dff047299 */ /* 0x010fc80008011604 */
[----:B------:R-:W-:-:S04]  /*1570*/  USEL UR4, UR31, UR4, !UP0 ;  /* 0x000000041f047287 */ /* 0x000fc8000c000000 */
[----:B------:R-:W-:Y:S02]  /*1580*/  UIADD3 UR6, UPT, UPT, UR5, -UR4, URZ ;  /* 0x8000000405067290 */ /* 0x000fe4000fffe0ff */
[----:B------:R-:W-:Y:S02]  /*1590*/  UIADD3 UR4, UPT, UPT, -UR5, UR4, URZ ;  /* 0x0000000405047290 */ /* 0x000fe4000fffe1ff */
[----:B------:R-:W-:Y:S02]  /*15a0*/  UIMAD UR31, UR6, UR10, UR31 ;  /* 0x0000000a061f72a4 */ /* 0x000fe4000f8e021f */
[----:B------:R-:W-:-:S12]  /*15b0*/  UIMAD UR30, UR4, UR12, UR30 ;  /* 0x0000000c041e72a4 */ /* 0x000fd8000f8e021e */
.L_x_19:
[----:B------:R-:W-:Y:S01]  /*15c0*/  UISETP.NE.AND UP0, UPT, UR18, 0x2, UPT ;  /* 0x000000021200788c */ /* 0x000fe2000bf05270 */
[----:B------:R-:W-:Y:S09]  /*15d0*/  BRA.U !UP5, `(.L_x_20) ;  /* 0x000000010d0c7547 */ /* 0x000ff2000b800000 */
[----:B------:R-:W-:Y:S01]  /*15e0*/  UCGABAR_WAIT ;  /* 0x0000000000007dc7 */ /* 0x000fe20008000000 */
[----:B------:R-:W-:Y:S01]  /*15f0*/  CCTL.IVALL ;  /* 0x00000000ff00798f */ /* 0x000fe20002000000 */
[----:B------:R-:W-:Y:S05]  /*1600*/  BRA `(.L_x_21) ;  /* 0x0000000000047947 */ /* 0x000fea0003800000 */
.L_x_20:
[----:B------:R-:W-:Y:S06]  /*1610*/  BAR.SYNC.DEFER_BLOCKING 0x0 ;  /* 0x0000000000007b1d */ /* 0x000fec0000010000 */
.L_x_21:
[----:B------:R-:W-:Y:S05]  /*1620*/  BRA.U UP0, `(.L_x_22) ;  /* 0x0000001100ec7547 */ /* 0x000fea000b800000 */
[----:B------:R-:W2:Y:S01]  /*1630*/  LDCU UR6, c[0x0][0x38c] ;  /* 0x00007180ff0677ac */ /* 0x000ea20008000800 */
[----:B------:R-:W3:Y:S01]  /*1640*/  S2UR UR7, SR_CgaCtaId ;  /* 0x00000000000779c3 */ /* 0x000ee20000008800 */
[----:B------:R-:W-:Y:S01]  /*1650*/  PLOP3.LUT P1, PT, PT, PT, UP3, 0x80, 0x8 ;  /* 0x000000000008781c */ /* 0x000fe20003f2f038 */
[----:B------:R-:W-:Y:S01]  /*1660*/  IMAD.MOV.U32 R12, RZ, RZ, 0x1 ;  /* 0x00000001ff0c7424 */ /* 0x000fe200078e00ff */
[----:B------:R-:W-:Y:S01]  /*1670*/  UMOV UR13, 0x400 ;  /* 0x00000400000d7882 */ /* 0x000fe20000000000 */
[----:B------:R-:W-:Y:S01]  /*1680*/  UISETP.NE.AND UP1, UPT, UR18, URZ, UPT ;  /* 0x000000ff1200728c */ /* 0x000fe2000bf25270 */
[----:B------:R-:W-:Y:S01]  /*1690*/  ISETP.EQ.OR P2, PT, R0, RZ, P3 ;  /* 0x000000ff0000720c */ /* 0x000fe20001f42670 */
[----:B------:R-:W-:Y:S01]  /*16a0*/  USEL UR24, URZ, 0x1, UP6 ;  /* 0x00000001ff187887 */ /* 0x000fe2000b000000 */
[----:B------:R-:W-:Y:S02]  /*16b0*/  PLOP3.LUT P1, PT, P1, PT, PT, 0x8, 0x80 ;  /* 0x000000000080781c */ /* 0x000fe40000f2e170 */
[----:B------:R-:W-:Y:S01]  /*16c0*/  CS2R R10, SRZ ;  /* 0x00000000000a7805 */ /* 0x000fe2000001ff00 */
[----:B------:R-:W-:Y:S01]  /*16d0*/  IMAD.MOV.U32 R9, RZ, RZ, RZ ;  /* 0x000000ffff097224 */ /* 0x000fe200078e00ff */
[----:B------:R-:W4:Y:S01]  /*16e0*/  LDCU UR39, c[0x0][0x370] ;  /* 0x00006e00ff2777ac */ /* 0x000f220008000800 */
[----:B------:R-:W-:Y:S01]  /*16f0*/  IMAD.MOV.U32 R8, RZ, RZ, 0x1 ;  /* 0x00000001ff087424 */ /* 0x000fe200078e00ff */
[----:B------:R-:W1:Y:S01]  /*1700*/  LDCU.64 UR28, c[0x0][0x348] ;  /* 0x00006900ff1c77ac */ /* 0x000e620008000a00 */
[----:B--2---:R-:W-:-:S02]  /*1710*/  UIADD3 UR5, UPT, UPT, UR6, 0x1f, URZ ;  /* 0x0000001f06057890 */ /* 0x004fc4000fffe0ff */
[----:B------:R-:W-:Y:S02]  /*1720*/  UIADD3 UR45, UPT, UPT, UR6, 0x3e, URZ ;  /* 0x0000003e062d7890 */ /* 0x000fe4000fffe0ff */
[----:B------:R-:W-:Y:S02]  /*1730*/  USHF.R.S32.HI UR4, URZ, 0x1f, UR5 ;  /* 0x0000001fff047899 */ /* 0x000fe40008011405 */
[----:B---3--:R-:W-:Y:S02]  /*1740*/  USHF.L.U32 UR25, UR7, 0xc, URZ ;  /* 0x0000000c07197899 */ /* 0x008fe400080006ff */
[----:B------:R-:W-:Y:S02]  /*1750*/  ULEA.HI UR4, UR4, UR5, URZ, 0x5 ;  /* 0x0000000504047291 */ /* 0x000fe4000f8f28ff */
[----:B------:R-:W-:Y:S02]  /*1760*/  UIADD3 UR5, UPT, UPT, UR6, -0x1, URZ ;  /* 0xffffffff06057890 */ /* 0x000fe4000fffe0ff */
[----:B------:R-:W-:-:S02]  /*1770*/  USHF.R.S32.HI UR41, URZ, 0x5, UR4 ;  /* 0x00000005ff297899 */ /* 0x000fc40008011404 */
[----:B------:R-:W-:Y:S02]  /*1780*/  UISETP.GE.U32.AND UP2, UPT, UR5, -0x3f, UPT ;  /* 0xffffffc10500788c */ /* 0x000fe4000bf46070 */
[----:B------:R-:W-:Y:S02]  /*1790*/  UISETP.LT.U32.AND UP0, UPT, UR41, 0x5, UPT ;  /* 0x000000052900788c */ /* 0x000fe4000bf01070 */
[----:B------:R-:W-:Y:S02]  /*17a0*/  USHF.L.U32 UR44, UR7, 0x6, URZ ;  /* 0x00000006072c7899 */ /* 0x000fe400080006ff */
[----:B------:R-:W-:Y:S02]  /*17b0*/  USEL UR40, UR41, 0x5, UP0 ;  /* 0x0000000529287887 */ /* 0x000fe40008000000 */
[----:B------:R-:W-:Y:S02]  /*17c0*/  ULOP3.LUT UR25, UR25, 0x1000, URZ, 0xc0, !UPT ;  /* 0x0000100019197892 */ /* 0x000fe4000f8ec0ff */
[----:B------:R-:W-:-:S02]  /*17d0*/  UIADD3 UR21, UPT, UPT, UR40, -0x1, URZ ;  /* 0xffffffff28157890 */ /* 0x000fc4000fffe0ff */
[----:B------:R-:W-:Y:S02]  /*17e0*/  ULEA UR13, UR7, UR13, 0x18 ;  /* 0x0000000d070d7291 */ /* 0x000fe4000f8ec0ff */
[----:B------:R-:W-:Y:S01]  /*17f0*/  @UP2 UIADD3 UR21, UPT, UPT, UR40, URZ, URZ ;  /* 0x000000ff28152290 */ /* 0x000fe2000fffe0ff */
[----:B------:R-:W2:Y:S01]  /*1800*/  LDCU UR38, c[0x0][0x374] ;  /* 0x00006e80ff2677ac */ /* 0x000ea20008000800 */
[----:B------:R-:W-:Y:S02]  /*1810*/  ULOP3.LUT UR44, UR44, 0x40, URZ, 0xc0, !UPT ;  /* 0x000000402c2c7892 */ /* 0x000fe4000f8ec0ff */
[----:B------:R-:W-:Y:S02]  /*1820*/  USEL UR24, UR24, 0x2, UP1 ;  /* 0x0000000218187887 */ /* 0x000fe40008800000 */
[----:B------:R-:W-:Y:S02]  /*1830*/  UIADD3 UR25, UPT, UPT, UR13, 0x9400, UR25 ;  /* 0x000094000d197890 */ /* 0x000fe4000fffe019 */
[----:B------:R-:W-:-:S02]  /*1840*/  UIADD3 UR43, UPT, UPT, UR41, -UR40, URZ ;  /* 0x80000028292b7290 */ /* 0x000fc4000fffe0ff */
[----:B------:R-:W-:Y:S01]  /*1850*/  UIADD3 UR21, UPT, UPT, UR21, 0x1, URZ ;  /* 0x0000000115157890 */ /* 0x000fe2000fffe0ff */
[----:B-1--4-:R-:W-:-:S11]  /*1860*/  UMOV UR5, URZ ;  /* 0x000000ff00057c82 */ /* 0x012fd60008000000 */
.L_x_42:
[----:B------:R-:W1:Y:S02]  /*1870*/  S2UR UR4, SR_CgaCtaId ;  /* 0x00000000000479c3 */ /* 0x000e640000008800 */
[----:B-1----:R-:W-:-:S09]  /*1880*/  UISETP.NE.AND UP0, UPT, UR4, URZ, UPT ;  /* 0x000000ff0400728c */ /* 0x002fd2000bf05270 */
[----:B------:R-:W-:Y:S05]  /*1890*/  BRA.U UP0, `(.L_x_23) ;  /* 0x0000000100287547 */ /* 0x000fea000b800000 */
[----:B------:R-:W-:Y:S02]  /*18a0*/  LEA R0, R9, UR13, 0x3 ;  /* 0x0000000d09007c11 */ /* 0x000fe4000f8e18ff */
[----:B------:R-:W-:-:S04]  /*18b0*/  SHF.L.U32 R2, R8, 0x1f, RZ ;  /* 0x0000001f08027819 */ /* 0x000fc800000006ff */
[----:B------:R-:W1:Y:S02]  /*18c0*/  SYNCS.PHASECHK.TRANS64.TRYWAIT P0, [R0+URZ+0x110], R2 ;  /* 0x00011002000075a7 */ /* 0x000e6400080011ff */
[----:B-1----:R-:W-:Y:S05]  /*18d0*/  @!P0 BRA `(.L_x_24) ;  /* 0x0000006c00408947 */ /* 0x002fea0003800000 */
.L_x_139:
[----:B------:R-:W-:Y:S01]  /*18e0*/  VIADD R9, R9, 0x1 ;  /* 0x0000000109097836 */ /* 0x000fe20000000000 */
[----:B------:R1:W-:Y:S04]  /*18f0*/  SYNCS.ARRIVE.TRANS64.A1T0 RZ, [R0+URZ+0x100], RZ ;  /* 0x000100ff00ff79a7 */ /* 0x0003e800081000ff */
[----:B------:R-:W-:-:S04]  /*1900*/  ISETP.NE.AND P0, PT, R9, 0x2, PT ;  /* 0x000000020900780c */ /* 0x000fc80003f05270 */
[----:B------:R-:W-:Y:S02]  /*1910*/  SEL R9, R9, RZ, P0 ;  /* 0x000000ff09097207 */ /* 0x000fe40000000000 */
[----:B-1----:R-:W-:-:S04]  /*1920*/  SEL R0, RZ, 0x1, P0 ;  /* 0x00000001ff007807 */ /* 0x002fc80000000000 */
[----:B------:R-:W-:-:S07]  /*1930*/  LOP3.LUT R8, R8, R0, RZ, 0x3c, !PT ;  /* 0x0000000008087212 */ /* 0x000fce00078e3cff */
.L_x_23:
[----:B------:R-:W-:Y:S01]  /*1940*/  ULEA UR4, UR5, UR13, 0x3 ;  /* 0x0000000d05047291 */ /* 0x000fe2000f8e18ff */
[----:B------:R-:W-:Y:S01]  /*1950*/  SHF.L.U32 R0, R12, 0x1f, RZ ;  /* 0x0000001f0c007819 */ /* 0x000fe200000006ff */
[----:B------:R-:W-:Y:S02]  /*1960*/  UISETP.GE.U32.AND UP0, UPT, UR45, 0x3f, UPT ;  /* 0x0000003f2d00788c */ /* 0x000fe4000bf06070 */
[----:B------:R-:W-:Y:S02]  /*1970*/  USHF.L.U32 UR35, UR30, 0x6, URZ ;  /* 0x000000061e237899 */ /* 0x000fe400080006ff */
[----:B------:R-:W-:Y:S01]  /*1980*/  ULEA UR19, UR31, UR44, 0x7 ;  /* 0x0000002c1f137291 */ /* 0x000fe2000f8e38ff */
[----:B------:R-:W-:Y:S02]  /*1990*/  UMOV UR6, URZ ;  /* 0x000000ff00067c82 */ /* 0x000fe40008000000 */
[----:B------:R1:W3:Y:S02]  /*19a0*/  SYNCS.PHASECHK.TRANS64.TRYWAIT P0, [UR4+0x28], R0 ;  /* 0x00002800ff0075a7 */ /* 0x0002e40008001104 */
[----:B------:R-:W-:Y:S07]  /*19b0*/  BRA.U !UP0, `(.L_x_25) ;  /* 0x0000000108b87547 */ /* 0x000fee000b800000 */
[----:B------:R-:W-:Y:S01]  /*19c0*/  UMOV UR10, URZ ;  /* 0x000000ff000a7c82 */ /* 0x000fe20008000000 */
[----:B------:R-:W-:-:S05]  /*19d0*/  UMOV UR4, UR5 ;  /* 0x0000000500047c82 */ /* 0x000fca0008000000 */
.L_x_31:
[----:B------:R-:W-:Y:S01]  /*19e0*/  ULEA UR33, UR4, UR13, 0x3 ;  /* 0x0000000d04217291 */ /* 0x000fe2000f8e18ff */
[----:B---3--:R-:W-:Y:S01]  /*19f0*/  @!P3 MOV R2, 0x3000 ;  /* 0x000030000002b802 */ /* 0x008fe20000000f00 */
[----:B-1-34-:R-:W-:Y:S10]  /*1a00*/  @P0 BRA `(.L_x_26) ;  /* 0x00000000000c0947 */ /* 0x01aff40003800000 */
[----:B------:R-:W-:-:S04]  /*1a10*/  SHF.L.U32 R3, R12, 0x1f, RZ ;  /* 0x0000001f0c037819 */ /* 0x000fc800000006ff */
[----:B------:R-:W3:Y:S02]  /*1a20*/  SYNCS.PHASECHK.TRANS64.TRYWAIT P0, [UR33+0x28], R3 ;  /* 0x00002803ff0075a7 */ /* 0x000ee40008001121 */
[----:B---3--:R-:W-:Y:S05]  /*1a30*/  @!P0 BRA `(.L_x_27) ;  /* 0x0000006800fc8947 */ /* 0x008fea0003800000 */
.L_x_26:
[----:B------:R3:W-:Y:S01]  /*1a40*/  @!P3 SYNCS.ARRIVE.TRANS64 RZ, [UR33], R2 ;  /* 0x00000002ffffb9a7 */ /* 0x0007e20008000021 */
[----:B------:R-:W-:-:S04]  /*1a50*/  ULOP3.LUT UR5, UR24, 0x2, URZ, 0xfc, !UPT ;  /* 0x0000000218057892 */ /* 0x000fc8000f8efcff */
[----:B------:R-:W-:-:S09]  /*1a60*/  UISETP.NE.AND UP0, UPT, UR5, 0x2, UPT ;  /* 0x000000020500788c */ /* 0x000fd2000bf05270 */
[----:B------:R-:W-:Y:S05]  /*1a70*/  BRA.U UP0, `(.L_x_28) ;  /* 0x0000000100047547 */ /* 0x000fea000b800000 */
[----:B--2---:R-:W-:Y:S05]  /*1a80*/  BPT.TRAP 0x1 ;  /* 0x000000040000795c */ /* 0x004fea0000300000 */
.L_x_28:
[----:B------:R-:W-:Y:S04]  /*1a90*/  BSSY.RECONVERGENT B0, `(.L_x_29) ;  /* 0x0000003000007945 */ /* 0x000fe80003800200 */
[----:B------:R-:W-:Y:S05]  /*1aa0*/  @P2 BRA `(.L_x_30) ;  /* 0x0000000000042947 */ /* 0x000fea0003800000 */
[----:B--2---:R-:W-:Y:S05]  /*1ab0*/  BPT.TRAP 0x1 ;  /* 0x000000040000795c */ /* 0x004fea0000300000 */
.L_x_30:
[----:B--2---:R-:W-:Y:S05]  /*1ac0*/  BSYNC.RECONVERGENT B0 ;  /* 0x0000000000007941 */ /* 0x004fea0003800200 */
.L_x_29:
[----:B------:R-:W-:Y:S02]  /*1ad0*/  UIADD3 UR5, UPT, UPT, UR4, 0x1, URZ ;  /* 0x0000000104057890 */ /* 0x000fe4000fffe0ff */
[----:B------:R-:W-:Y:S02]  /*1ae0*/  USHF.L.U32 UR34, UR10, 0x5, URZ ;  /* 0x000000050a227899 */ /* 0x000fe400080006ff */
[----:B------:R-:W-:Y:S02]  /*1af0*/  UISETP.NE.AND UP0, UPT, UR5, 0x5, UPT ;  /* 0x000000050500788c */ /* 0x000fe4000bf05270 */
[----:B------:R-:W-:Y:S02]  /*1b00*/  UIADD3 UR10, UPT, UPT, UR10, 0x1, URZ ;  /* 0x000000010a0a7890 */ /* 0x000fe4000fffe0ff */
[----:B------:R-:W-:Y:S02]  /*1b10*/  USEL UR7, URZ, 0x1, UP0 ;  /* 0x00000001ff077887 */ /* 0x000fe40008000000 */
[----:B------:R-:W-:-:S02]  /*1b20*/  USEL UR5, UR5, URZ, UP0 ;  /* 0x000000ff05057287 */ /* 0x000fc40008000000 */
[----:B------:R-:W-:Y:S02]  /*1b30*/  ULEA UR32, UR4, UR13, 0xc ;  /* 0x0000000d04207291 */ /* 0x000fe4000f8e60ff */
[----:B------:R-:W-:Y:S01]  /*1b40*/  ULEA UR6, UR5, UR13, 0x3 ;  /* 0x0000000d05067291 */ /* 0x000fe2000f8e18ff */
[----:B------:R-:W-:Y:S01]  /*1b50*/  LOP3.LUT R12, R12, UR7, RZ, 0x3c, !PT ;  /* 0x000000070c0c7c12 */ /* 0x000fe2000f8e3cff */
[----:B------:R-:W-:Y:S02]  /*1b60*/  UIADD3 UR8, UP1, UPT, UR28, 0x80, URZ ;  /* 0x000000801c087890 */ /* 0x000fe4000ff3e0ff */
[----:B------:R-:W-:Y:S01]  /*1b70*/  UIADD3 UR32, UPT, UPT, UR32, 0x4400, URZ ;  /* 0x0000440020207890 */ /* 0x000fe2000fffe0ff */
[----:B-1----:R-:W-:Y:S01]  /*1b80*/  SHF.L.U32 R0, R12, 0x1f, RZ ;  /* 0x0000001f0c007819 */ /* 0x002fe200000006ff */
[----:B------:R-:W-:Y:S02]  /*1b90*/  UIADD3.X UR9, UPT, UPT, URZ, UR29, URZ, UP1, !UPT ;  /* 0x0000001dff097290 */ /* 0x000fe40008ffe4ff */
[----:B------:R-:W-:Y:S01]  /*1ba0*/  ULEA UR16, UR4, UR25, 0xd ;  /* 0x0000001904107291 */ /* 0x000fe2000f8e68ff */
[----:B------:R4:W1:Y:S01]  /*1bb0*/  SYNCS.PHASECHK.TRANS64.TRYWAIT P0, [UR6+0x28], R0 ;  /* 0x00002800ff0075a7 */ /* 0x0008620008001106 */
[----:B------:R-:W-:Y:S01]  /*1bc0*/  UIADD3 UR6, UP0, UPT, UR28, 0x180, URZ ;  /* 0x000001801c067890 */ /* 0x000fe2000ff1e0ff */
[----:B------:R-:W-:Y:S01]  /*1bd0*/  UMOV UR14, 0x0 ;  /* 0x00000000000e7882 */ /* 0x000fe20000000000 */
[----:B------:R-:W-:-:S02]  /*1be0*/  UMOV UR15, 0x10000000 ;  /* 0x10000000000f7882 */ /* 0x000fc40000000000 */
[----:B------:R-:W-:Y:S01]  /*1bf0*/  UIADD3.X UR7, UPT, UPT, URZ, UR29, URZ, UP0, !UPT ;  /* 0x0000001dff077290 */ /* 0x000fe200087fe4ff */
[----:B------:R-:W-:Y:S01]  /*1c00*/  UTMALDG.3D [UR32], [UR8], desc[UR14] ;  /* 0x00000e20080075b4 */ /* 0x000fe20008011000 */
[----:B------:R-:W-:Y:S01]  /*1c10*/  UISETP.NE.AND UP0, UPT, UR10, UR21, UPT ;  /* 0x000000150a00728c */ /* 0x000fe2000bf05270 */
[----:B------:R-:W-:Y:S01]  /*1c20*/  UMOV UR4, 0x30000 ;  /* 0x0003000000047882 */ /* 0x000fe20000000000 */
[----:B------:R-:W-:Y:S01]  /*1c30*/  UMOV UR20, UR36 ;  /* 0x0000002400147c82 */ /* 0x000fe20008000000 */
[----:B------:R-:W-:Y:S01]  /*1c40*/  UMOV UR17, UR33 ;  /* 0x0000002100117c82 */ /* 0x000fe20008000000 */
[----:B------:R-:W-:-:S03]  /*1c50*/  UMOV UR18, UR34 ;  /* 0x0000002200127c82 */ /* 0x000fc60008000000 */
[----:B------:R2:W-:Y:S02]  /*1c60*/  UTMALDG.3D.MULTICAST [UR16], [UR6], UR4, desc[UR14] ;  /* 0x00000e10060073b4 */ /* 0x0005e40008011804 */
[----:B--2---:R-:W-:Y:S01]  /*1c70*/  UMOV UR6, UR21 ;  /* 0x0000001500067c82 */ /* 0x004fe20008000000 */
[----:B------:R-:W-:Y:S01]  /*1c80*/  UMOV UR4, UR5 ;  /* 0x0000000500047c82 */ /* 0x000fe20008000000 */
[----:B------:R-:W-:Y:S05]  /*1c90*/  BRA.U UP0, `(.L_x_31) ;  /* 0xfffffffd00507547 */ /* 0x000fea000b83ffff */
.L_x_25:
[----:B------:R-:W-:Y:S01]  /*1ca0*/  ULEA UR4, UR5, UR13, 0x3 ;  /* 0x0000000d05047291 */ /* 0x000fe2000f8e18ff */
[----:B-1--4-:R-:W-:Y:S01]  /*1cb0*/  SHF.L.U32 R0, R12, 0x1f, RZ ;  /* 0x0000001f0c007819 */ /* 0x012fe200000006ff */
[----:B------:R-:W-:Y:S01]  /*1cc0*/  @!P1 SYNCS.ARRIVE.TRANS64.A1T0 RZ, [UR13+0x98], RZ ;  /* 0x000098ffffff99a7 */ /* 0x000fe2000810000d */
[----:B------:R-:W-:-:S06]  /*1cd0*/  UISETP.GT.AND UP0, UPT, UR41, UR40, UPT ;  /* 0x000000282900728c */ /* 0x000fcc000bf04270 */
[----:B---3--:R1:W3:Y:S03]  /*1ce0*/  SYNCS.PHASECHK.TRANS64.TRYWAIT P0, [UR4+0x28], R0 ;  /* 0x00002800ff0075a7 */ /* 0x0082e60008001104 */
[----:B------:R-:W-:Y:S05]  /*1cf0*/  BRA.U !UP0, `(.L_x_32) ;  /* 0x0000000108bc7547 */ /* 0x000fea000b800000 */
[----:B------:R-:W-:Y:S01]  /*1d00*/  UIADD3 UR26, UPT, UPT, UR43, UR6, URZ ;  /* 0x000000062b1a7290 */ /* 0x000fe2000fffe0ff */
[----:B------:R-:W-:-:S11]  /*1d10*/  UMOV UR4, UR5 ;  /* 0x0000000500047c82 */ /* 0x000fd60008000000 */
.L_x_38:
[----:B------:R-:W-:Y:S01]  /*1d20*/  ULEA UR9, UR4, UR13, 0x3 ;  /* 0x0000000d04097291 */ /* 0x000fe2000f8e18ff */
[----:B---3--:R-:W-:Y:S01]  /*1d30*/  @!P3 MOV R2, 0x3000 ;  /* 0x000030000002b802 */ /* 0x008fe20000000f00 */
[----:B-1-3--:R-:W-:Y:S10]  /*1d40*/  @P0 BRA `(.L_x_33) ;  /* 0x00000000000c0947 */ /* 0x00aff40003800000 */
[----:B------:R-:W-:-:S04]  /*1d50*/  SHF.L.U32 R3, R12, 0x1f, RZ ;  /* 0x0000001f0c037819 */ /* 0x000fc800000006ff */
[----:B------:R-:W3:Y:S02]  /*1d60*/  SYNCS.PHASECHK.TRANS64.TRYWAIT P0, [UR9+0x28], R3 ;  /* 0x00002803ff0075a7 */ /* 0x000ee40008001109 */
[----:B---3--:R-:W-:Y:S05]  /*1d70*/  @!P0 BRA `(.L_x_34) ;  /* 0x0000006800448947 */ /* 0x008fea0003800000 */
.L_x_33:
[----:B------:R3:W-:Y:S01]  /*1d80*/  @!P3 SYNCS.ARRIVE.TRANS64 RZ, [UR9], R2 ;  /* 0x00000002ffffb9a7 */ /* 0x0007e20008000009 */
[----:B------:R-:W-:-:S04]  /*1d90*/  ULOP3.LUT UR5, UR24, 0x2, URZ, 0xfc, !UPT ;  /* 0x0000000218057892 */ /* 0x000fc8000f8efcff */
[----:B------:R-:W-:-:S09]  /*1da0*/  UISETP.NE.AND UP0, UPT, UR5, 0x2, UPT ;  /* 0x000000020500788c */ /* 0x000fd2000bf05270 */
[----:B------:R-:W-:Y:S05]  /*1db0*/  BRA.U UP0, `(.L_x_35) ;  /* 0x0000000100047547 */ /* 0x000fea000b800000 */
[----:B--2---:R-:W-:Y:S05]  /*1dc0*/  BPT.TRAP 0x1 ;  /* 0x000000040000795c */ /* 0x004fea0000300000 */
.L_x_35:
[----:B------:R-:W-:Y:S04]  /*1dd0*/  BSSY.RECONVERGENT B0, `(.L_x_36) ;  /* 0x0000003000007945 */ /* 0x000fe80003800200 */
[----:B------:R-:W-:Y:S05]  /*1de0*/  @P2 BRA `(.L_x_37) ;  /* 0x0000000000042947 */ /* 0x000fea0003800000 */
[----:B--2---:R-:W-:Y:S05]  /*1df0*/  BPT.TRAP 0x1 ;  /* 0x000000040000795c */ /* 0x004fea0000300000 */
.L_x_37:
[----:B--2---:R-:W-:Y:S05]  /*1e00*/  BSYNC.RECONVERGENT B0 ;  /* 0x0000000000007941 */ /* 0x004fea0003800200 */
.L_x_36:
[----:B------:R-:W-:Y:S02]  /*1e10*/  UIADD3 UR5, UPT, UPT, UR4, 0x1, URZ ;  /* 0x0000000104057890 */ /* 0x000fe4000fffe0ff */
[----:B------:R-:W-:Y:S02]  /*1e20*/  UIADD3 UR14, UP1, UPT, UR28, 0x80, URZ ;  /* 0x000000801c0e7890 */ /* 0x000fe4000ff3e0ff */
[----:B------:R-:W-:Y:S02]  /*1e30*/  UISETP.NE.AND UP0, UPT, UR5, 0x5, UPT ;  /* 0x000000050500788c */ /* 0x000fe4000bf05270 */
[----:B------:R-:W-:Y:S02]  /*1e40*/  USHF.L.U32 UR10, UR6, 0x5, URZ ;  /* 0x00000005060a7899 */ /* 0x000fe400080006ff */
[----:B------:R-:W-:Y:S02]  /*1e50*/  USEL UR8, URZ, 0x1, UP0 ;  /* 0x00000001ff087887 */ /* 0x000fe40008000000 */
[----:B------:R-:W-:-:S02]  /*1e60*/  USEL UR5, UR5, URZ, UP0 ;  /* 0x000000ff05057287 */ /* 0x000fc40008000000 */
[----:B------:R-:W-:Y:S02]  /*1e70*/  UIADD3 UR22, UP0, UPT, UR28, 0x180, URZ ;  /* 0x000001801c167890 */ /* 0x000fe4000ff1e0ff */
[----:B------:R-:W-:Y:S01]  /*1e80*/  LOP3.LUT R12, R12, UR8, RZ, 0x3c, !PT ;  /* 0x000000080c0c7c12 */ /* 0x000fe2000f8e3cff */
[----:B------:R-:W-:Y:S02]  /*1e90*/  ULEA UR8, UR4, UR13, 0xc ;  /* 0x0000000d04087291 */ /* 0x000fe4000f8e60ff */
[----:B------:R-:W-:Y:S01]  /*1ea0*/  ULEA UR7, UR5, UR13, 0x3 ;  /* 0x0000000d05077291 */ /* 0x000fe2000f8e18ff */
[----:B-1----:R-:W-:Y:S01]  /*1eb0*/  SHF.L.U32 R0, R12, 0x1f, RZ ;  /* 0x0000001f0c007819 */ /* 0x002fe200000006ff */
[----:B------:R-:W-:Y:S02]  /*1ec0*/  UIADD3 UR8, UPT, UPT, UR8, 0x4400, URZ ;  /* 0x0000440008087890 */ /* 0x000fe4000fffe0ff */
[----:B------:R-:W-:Y:S02]  /*1ed0*/  UIADD3.X UR15, UPT, UPT, URZ, UR29, URZ, UP1, !UPT ;  /* 0x0000001dff0f7290 */ /* 0x000fe40008ffe4ff */
[----:B------:R-:W-:-:S02]  /*1ee0*/  ULEA UR16, UR4, UR25, 0xd ;  /* 0x0000001904107291 */ /* 0x000fc4000f8e68ff */
[----:B------:R-:W-:Y:S01]  /*1ef0*/  UIADD3.X UR23, UPT, UPT, URZ, UR29, URZ, UP0, !UPT ;  /* 0x0000001dff177290 */ /* 0x000fe200087fe4ff */
[----:B------:R4:W1:Y:S01]  /*1f00*/  SYNCS.PHASECHK.TRANS64.TRYWAIT P0, [UR7+0x28], R0 ;  /* 0x00002800ff0075a7 */ /* 0x0008620008001107 */
[----:B------:R-:W-:Y:S01]  /*1f10*/  UMOV UR30, 0x0 ;  /* 0x00000000001e7882 */ /* 0x000fe20000000000 */
[----:B------:R-:W-:Y:S01]  /*1f20*/  UMOV UR31, 0x10000000 ;  /* 0x10000000001f7882 */ /* 0x000fe20000000000 */
[----:B------:R-:W-:Y:S01]  /*1f30*/  UMOV UR11, UR35 ;  /* 0x00000023000b7c82 */ /* 0x000fe20008000000 */
[----:B------:R-:W-:Y:S01]  /*1f40*/  UMOV UR12, UR36 ;  /* 0x00000024000c7c82 */ /* 0x000fe20008000000 */
[----:B------:R-:W-:Y:S01]  /*1f50*/  UMOV UR7, 0x30000 ;  /* 0x0003000000077882 */ /* 0x000fe20000000000 */
[----:B------:R-:W-:Y:S01]  /*1f60*/  UMOV UR20, UR36 ;  /* 0x0000002400147c82 */ /* 0x000fe20008000000 */
[----:B------:R-:W-:Y:S01]  /*1f70*/  UMOV UR17, UR9 ;  /* 0x0000000900117c82 */ /* 0x000fe20008000000 */
[----:B------:R-:W-:Y:S01]  /*1f80*/  UMOV UR18, UR10 ;  /* 0x0000000a00127c82 */ /* 0x000fe20008000000 */
[----:B------:R4:W-:Y:S01]  /*1f90*/  UTMALDG.3D [UR8], [UR14], desc[UR30] ;  /* 0x00001e080e0075b4 */ /* 0x0009e20008011000 */
[----:B------:R-:W-:Y:S01]  /*1fa0*/  UIADD3 UR6, UPT, UPT, UR6, 0x1, URZ ;  /* 0x0000000106067890 */ /* 0x000fe2000fffe0ff */
[----:B------:R-:W-:-:S03]  /*1fb0*/  UMOV UR4, UR5 ;  /* 0x0000000500047c82 */ /* 0x000fc60008000000 */
[----:B------:R-:W-:Y:S01]  /*1fc0*/  UISETP.NE.AND UP0, UPT, UR6, UR26, UPT ;  /* 0x0000001a0600728c */ /* 0x000fe2000bf05270 */
[----:B------:R4:W-:Y:S08]  /*1fd0*/  UTMALDG.3D.MULTICAST [UR16], [UR22], UR7, desc[UR30] ;  /* 0x00001e10160073b4 */ /* 0x0009f00008011807 */
[----:B----4-:R-:W-:Y:S05]  /*1fe0*/  BRA.U UP0, `(.L_x_38) ;  /* 0xfffffffd004c7547 */ /* 0x010fea000b83ffff */
.L_x_32:
[C---:B------:R-:W-:Y:S01]  /*1ff0*/  LEA R3, R11.reuse, UR13, 0x3 ;  /* 0x0000000d0b037c11 */ /* 0x040fe2000f8e18ff */
[----:B------:R-:W-:Y:S01]  /*2000*/  NOP ;  /* 0x0000000000007918 */ /* 0x000fe20000000000 */
[----:B-1----:R-:W-:Y:S02]  /*2010*/  SHF.L.U32 R0, R10, 0x1f, RZ ;  /* 0x0000001f0a007819 */ /* 0x002fe400000006ff */
[----:B------:R-:W-:Y:S02]  /*2020*/  LEA R4, R11, UR13, 0x4 ;  /* 0x0000000d0b047c11 */ /* 0x000fe4000f8e20ff */
[----:B---3--:R-:W1:Y:S02]  /*2030*/  SYNCS.PHASECHK.TRANS64.TRYWAIT P0, [R3+URZ+0xa0], R0 ;  /* 0x0000a000030075a7 */ /* 0x008e6400080011ff */
[----:B-1----:R-:W-:Y:S05]  /*2040*/  @!P0 BRA `(.L_x_39) ;  /* 0x0000006400a88947 */ /* 0x002fea0003800000 */
.L_x_142:
[----:B------:R-:W3:Y:S01]  /*2050*/  LDS.128 R4, [R4+0x130] ;  /* 0x0001300004047984 */ /* 0x000ee20000000c00 */
[----:B------:R-:W-:Y:S01]  /*2060*/  UISETP.GE.AND UP0, UPT, UR42, 0x1, UPT ;  /* 0x000000012a00788c */ /* 0x000fe2000bf06270 */
[----:B------:R-:W-:Y:S01]  /*2070*/  @!PT LDS RZ, [RZ] ;  /* 0x00000000fffff984 */ /* 0x000fe20000000800 */
[----:B------:R-:W-:Y:S01]  /*2080*/  @!PT LDS RZ, [RZ] ;  /* 0x00000000fffff984 */ /* 0x000fe20000000800 */
[----:B------:R-:W-:Y:S01]  /*2090*/  @!PT LDS RZ, [RZ] ;  /* 0x00000000fffff984 */ /* 0x000fe20000000800 */
[----:B------:R-:W-:Y:S01]  /*20a0*/  @!PT LDS RZ, [RZ] ;  /* 0x00000000fffff984 */ /* 0x000fe20000000800 */
[----:B------:R4:W-:Y:S06]  /*20b0*/  MEMBAR.ALL.CTA ;  /* 0x0000000000007992 */ /* 0x0009ec0000008000 */
[----:B----4-:R-:W4:Y:S01]  /*20c0*/  FENCE.VIEW.ASYNC.S ;  /* 0x00000000000073c6 */ /* 0x010f220000000000 */
[----:B---3--:R-:W-:-:S13]  /*20d0*/  LOP3.LUT P0, RZ, R6, 0x1, RZ, 0xc0, !PT ;  /* 0x0000000106ff7812 */ /* 0x008fda000780c0ff */
[----:B----4-:R-:W-:Y:S01]  /*20e0*/  VOTEU.ANY UP1, P0 ;  /* 0x0000000000ff7886 */ /* 0x010fe20000020100 */
[----:B------:R-:W-:-:S13]  /*20f0*/  PLOP3.LUT P0, PT, PT, PT, UP1, 0x80, 0x8 ;  /* 0x000000000008781c */ /* 0x000fda0003f0f018 */
[----:B-1----:R-:W-:Y:S02]  /*2100*/  @P0 LOP3.LUT R0, R5, 0xffff, RZ, 0xc0, !PT ;  /* 0x0000ffff05000812 */ /* 0x002fe400078ec0ff */
[----:B------:R-:W-:Y:S02]  /*2110*/  @P0 MOV R2, R4 ;  /* 0x0000000400020202 */ /* 0x000fe40000000f00 */
[----:B------:R-:W-:Y:S01]  /*2120*/  @P0 R2UR UR6, R0 ;  /* 0x00000000000602ca */ /* 0x000fe200000e0000 */
[----:B------:R-:W-:Y:S01]  /*2130*/  VIADD R0, R3, 0xb0 ;  /* 0x000000b003007836 */ /* 0x000fe20000000000 */
[----:B------:R-:W-:Y:S02]  /*2140*/  @P0 SHF.R.U32.HI R4, RZ, 0x10, R5 ;  /* 0x00000010ff040819 */ /* 0x000fe40000011605 */
[----:B------:R-:W-:Y:S02]  /*2150*/  @P0 R2UR UR7, R2 ;  /* 0x00000000020702ca */ /* 0x000fe400000e0000 */
[----:B------:R-:W-:-:S02]  /*2160*/  PRMT R0, RZ, 0x654, R0 ;  /* 0x00000654ff007816 */ /* 0x000fc40000000000 */
[----:B------:R-:W-:Y:S02]  /*2170*/  @P0 R2UR UR4, R4 ;  /* 0x00000000040402ca */ /* 0x000fe400000e0000 */
[----:B------:R1:W-:Y:S03]  /*2180*/  SYNCS.ARRIVE.TRANS64.RED.A1T0 RZ, [R0+URZ], RZ ;  /* 0x000000ff00ff79a7 */ /* 0x0003e600081004ff */
[----:B------:R-:W-:-:S04]  /*2190*/  @UP1 UMOV UR27, UR6 ;  /* 0x00000006001b1c82 */ /* 0x000fc80008000000 */
[----:B------:R-:W-:-:S04]  /*21a0*/  @UP1 UMOV UR37, UR7 ;  /* 0x0000000700251c82 */ /* 0x000fc80008000000 */
[----:B------:R-:W-:Y:S01]  /*21b0*/  @UP1 UMOV UR36, UR4 ;  /* 0x0000000400241c82 */ /* 0x000fe20008000000 */
[----:B------:R-:W-:Y:S05]  /*21c0*/  BRA.U !UP0, `(.L_x_40) ;  /* 0x0000000108d47547 */ /* 0x000fea000b800000 */
[----:B------:R-:W2:Y:S01]  /*21d0*/  LDCU.128 UR16, c[0x0][0xb10] ;  /* 0x00016200ff1077ac */ /* 0x000ea20008000c00 */
[----:B------:R-:W3:Y:S01]  /*21e0*/  LDCU UR12, c[0x0][0xb20] ;  /* 0x00016400ff0c77ac */ /* 0x000ee20008000800 */
[----:B------:R-:W4:Y:S01]  /*21f0*/  LDCU UR20, c[0x0][0xb0c] ;  /* 0x00016180ff1477ac */ /* 0x000f220008000800 */
[----:B------:R-:W1:Y:S01]  /*2200*/  LDCU.64 UR8, c[0x0][0xb28] ;  /* 0x00016500ff0877ac */ /* 0x000e620008000a00 */
[----:B------:R-:W-:Y:S02]  /*2210*/  UISETP.NE.AND UP3, UPT, UR42, 0x1, UPT ;  /* 0x000000012a00788c */ /* 0x000fe4000bf65270 */
[----:B--2---:R-:W-:Y:S02]  /*2220*/  UIMAD.WIDE.U32 UR10, UR38, UR19, URZ ;  /* 0x00000013260a72a5 */ /* 0x004fe4000f8e00ff */
[----:B------:R-:W-:Y:S02]  /*2230*/  UIMAD.WIDE.U32 UR6, UR39, UR16, URZ ;  /* 0x00000010270672a5 */ /* 0x000fe4000f8e00ff */
[----:B------:R-:W-:-:S02]  /*2240*/  UISETP.NE.AND UP0, UPT, UR18, 0x1, UPT ;  /* 0x000000011200788c */ /* 0x000fc4000bf05270 */
[----:B------:R-:W-:Y:S01]  /*2250*/  UIMAD.WIDE.U32 UR22, UR27, UR19, URZ ;  /* 0x000000131b1672a5 */ /* 0x000fe2000f8e00ff */
[----:B------:R-:W-:Y:S02]  /*2260*/  UMOV UR10, UR11 ;  /* 0x0000000b000a7c82 */ /* 0x000fe40008000000 */
[----:B------:R-:W-:Y:S01]  /*2270*/  UMOV UR6, UR7 ;  /* 0x0000000700067c82 */ /* 0x000fe20008000000 */
[----:B---3--:R-:W-:Y:S02]  /*2280*/  USHF.R.U32.HI UR10, URZ, UR12, UR10 ;  /* 0x0000000cff0a7299 */ /* 0x008fe4000801160a */
[----:B------:R-:W-:Y:S02]  /*2290*/  USHF.R.U32.HI UR7, URZ, UR17, UR6 ;  /* 0x00000011ff077299 */ /* 0x000fe40008011606 */
[----:B----4-:R-:W-:Y:S02]  /*22a0*/  UISETP.NE.AND UP2, UPT, UR20, 0x1, UPT ;  /* 0x000000011400788c */ /* 0x010fe4000bf45270 */
[----:B------:R-:W-:-:S02]  /*22b0*/  USEL UR6, UR38, UR10, !UP0 ;  /* 0x0000000a26067287 */ /* 0x000fc4000c000000 */
[----:B------:R-:W-:Y:S02]  /*22c0*/  USEL UR7, UR39, UR7, !UP2 ;  /* 0x0000000727077287 */ /* 0x000fe4000d000000 */
[----:B-1----:R-:W-:Y:S01]  /*22d0*/  UIMAD.WIDE.U32 UR10, UR6, UR8, URZ ;  /* 0x00000008060a72a5 */ /* 0x002fe2000f8e00ff */
[----:B------:R-:W-:Y:S01]  /*22e0*/  UMOV UR4, UR23 ;  /* 0x0000001700047c82 */ /* 0x000fe20008000000 */
[----:B------:R-:W-:Y:S02]  /*22f0*/  UIMAD.WIDE.U32 UR14, UR37, UR16, URZ ;  /* 0x00000010250e72a5 */ /* 0x000fe4000f8e00ff */
[----:B------:R-:W-:-:S03]  /*2300*/  UIMAD.WIDE.U32 UR22, UR7, UR8, URZ ;  /* 0x00000008071672a5 */ /* 0x000fc6000f8e00ff */
[----:B------:R-:W-:Y:S01]  /*2310*/  UMOV UR10, UR11 ;  /* 0x0000000b000a7c82 */ /* 0x000fe20008000000 */
[----:B------:R-:W-:Y:S02]  /*2320*/  USHF.R.U32.HI UR4, URZ, UR12, UR4 ;  /* 0x0000000cff047299 */ /* 0x000fe40008011604 */
[----:B------:R-:W-:Y:S01]  /*2330*/  @UP3 USHF.R.U32.HI UR6, URZ, UR9, UR10 ;  /* 0x00000009ff063299 */ /* 0x000fe2000801160a */
[----:B------:R-:W-:Y:S01]  /*2340*/  UMOV UR14, UR15 ;  /* 0x0000000f000e7c82 */ /* 0x000fe20008000000 */
[----:B------:R-:W-:Y:S01]  /*2350*/  UMOV UR22, UR23 ;  /* 0x0000001700167c82 */ /* 0x000fe20008000000 */
[----:B------:R-:W-:Y:S02]  /*2360*/  USHF.R.U32.HI UR17, URZ, UR17, UR14 ;  /* 0x00000011ff117299 */ /* 0x000fe4000801160e */
[----:B------:R-:W-:Y:S02]  /*2370*/  USEL UR4, UR27, UR4, !UP0 ;  /* 0x000000041b047287 */ /* 0x000fe4000c000000 */
[----:B------:R-:W-:-:S02]  /*2380*/  @UP3 USHF.R.U32.HI UR7, URZ, UR9, UR22 ;  /* 0x00000009ff073299 */ /* 0x000fc40008011616 */
[----:B------:R-:W-:Y:S02]  /*2390*/  UIMAD UR10, UR42, UR6, URZ ;  /* 0x000000062a0a72a4 */ /* 0x000fe4000f8e02ff */
[----:B------:R-:W-:Y:S02]  /*23a0*/  USEL UR6, UR37, UR17, !UP2 ;  /* 0x0000001125067287 */ /* 0x000fe4000d000000 */
[----:B------:R-:W-:Y:S02]  /*23b0*/  UIMAD UR12, UR42, UR7, URZ ;  /* 0x000000072a0c72a4 */ /* 0x000fe4000f8e02ff */
[----:B------:R-:W-:Y:S02]  /*23c0*/  UISETP.GE.AND UP0, UPT, UR4, UR10, UPT ;  /* 0x0000000a0400728c */ /* 0x000fe4000bf06270 */
[----:B------:R-:W-:Y:S02]  /*23d0*/  UIMAD.WIDE.U32 UR10, UR4, UR8, URZ ;  /* 0x00000008040a72a5 */ /* 0x000fe4000f8e00ff */
[----:B------:R-:W-:-:S02]  /*23e0*/  UISETP.GE.OR UP0, UPT, UR6, UR12, UP0 ;  /* 0x0000000c0600728c */ /* 0x000fc40008706670 */
[----:B------:R-:W-:Y:S02]  /*23f0*/  UIMAD.WIDE.U32 UR14, UR6, UR8, URZ ;  /* 0x00000008060e72a5 */ /* 0x000fe4000f8e00ff */
[----:B------:R-:W-:Y:S01]  /*2400*/  UIADD3 UR12, UPT, UPT, -UR6, URZ, URZ ;  /* 0x000000ff060c7290 */ /* 0x000fe2000fffe1ff */
[----:B------:R-:W-:Y:S01]  /*2410*/  UMOV UR10, UR11 ;  /* 0x0000000b000a7c82 */ /* 0x000fe20008000000 */
[----:B------:R-:W-:Y:S02]  /*2420*/  UIADD3 UR11, UPT, UPT, -UR4, URZ, URZ ;  /* 0x000000ff040b7290 */ /* 0x000fe4000fffe1ff */
[----:B------:R-:W-:-:S03]  /*2430*/  USHF.R.U32.HI UR10, URZ, UR9, UR10 ;  /* 0x00000009ff0a7299 */ /* 0x000fc6000801160a */
[----:B------:R-:W-:Y:S01]  /*2440*/  @!UP0 UMOV UR8, UR15 ;  /* 0x0000000f00088c82 */ /* 0x000fe20008000000 */
[----:B------:R-:W-:Y:S02]  /*2450*/  UIMAD UR11, UR18, UR11, UR27 ;  /* 0x0000000b120b72a4 */ /* 0x000fe4000f8e021b */
[----:B------:R-:W-:Y:S02]  /*2460*/  USEL UR10, UR4, UR10, !UP3 ;  /* 0x0000000a040a7287 */ /* 0x000fe4000d800000 */
[----:B------:R-:W-:Y:S02]  /*2470*/  @!UP0 USHF.R.U32.HI UR8, URZ, UR9, UR8 ;  /* 0x00000009ff088299 */ /* 0x000fe40008011608 */
[----:B------:R-:W-:Y:S02]  /*2480*/  UIADD3 UR9, UPT, UPT, -UR10, URZ, URZ ;  /* 0x000000ff0a097290 */ /* 0x000fe4000fffe1ff */
[----:B------:R-:W-:Y:S02]  /*2490*/  @!UP0 USEL UR8, UR6, UR8, !UP3 ;  /* 0x0000000806088287 */ /* 0x000fe4000d800000 */
[----:B------:R-:W-:-:S02]  /*24a0*/  UIMAD UR9, UR42, UR9, UR4 ;  /* 0x000000092a0972a4 */ /* 0x000fc4000f8e0204 */
[----:B------:R-:W-:Y:S02]  /*24b0*/  @!UP0 UIADD3 UR10, UPT, UPT, UR10, -UR8, URZ ;  /* 0x800000080a0a8290 */ /* 0x000fe4000fffe0ff */
[----:B------:R-:W-:Y:S02]  /*24c0*/  @!UP0 UIMAD UR8, UR9, UR7, UR8 ;  /* 0x00000007090882a4 */ /* 0x000fe4000f8e0208 */
[----:B------:R-:W-:Y:S02]  /*24d0*/  @!UP0 UIMAD UR4, UR42, UR10, UR6 ;  /* 0x0000000a2a0482a4 */ /* 0x000fe4000f8e0206 */
[----:B------:R-:W-:Y:S02]  /*24e0*/  UIMAD UR7, UR20, UR12, UR37 ;  /* 0x0000000c140772a4 */ /* 0x000fe4000f8e0225 */
[----:B------:R-:W-:Y:S01]  /*24f0*/  UIMAD UR27, UR4, UR18, UR11 ;  /* 0x00000012041b72a4 */ /* 0x000fe2000f8e020b */
[----:B------:R-:W-:Y:S02]  /*2500*/  @!UP0 UMOV UR6, UR8 ;  /* 0x0000000800068c82 */ /* 0x000fe40008000000 */
[----:B------:R-:W-:-:S12]  /*2510*/  UIMAD UR37, UR6, UR20, UR7 ;  /* 0x00000014062572a4 */ /* 0x000fd8000f8e0207 */
.L_x_40:
[----:B------:R-:W3:Y:S02]  /*2520*/  LDCU UR4, c[0x0][0xb30] ;  /* 0x00016600ff0477ac */ /* 0x000ee40008000800 */
[----:B---3--:R-:W-:-:S09]  /*2530*/  UISETP.NE.AND UP0, UPT, UR4, 0x1, UPT ;  /* 0x000000010400788c */ /* 0x008fd2000bf05270 */
[----:B------:R-:W-:Y:S05]  /*2540*/  BRA.U UP0, `(.L_x_41) ;  /* 0x0000000100447547 */ /* 0x000fea000b800000 */
[----:B------:R-:W3:Y:S01]  /*2550*/  LDCU.128 UR16, c[0x0][0xb10] ;  /* 0x00016200ff1077ac */ /* 0x000ee20008000c00 */
[----:B------:R-:W4:Y:S01]  /*2560*/  LDCU UR10, c[0x0][0xb0c] ;  /* 0x00016180ff0a77ac */ /* 0x000f220008000800 */
[----:B------:R-:W1:Y:S01]  /*2570*/  LDCU UR11, c[0x0][0xb20] ;  /* 0x00016400ff0b77ac */ /* 0x000e620008000800 */
[----:B---3--:R-:W-:Y:S02]  /*2580*/  UIMAD.WIDE.U32 UR8, UR37, UR16, URZ ;  /* 0x00000010250872a5 */ /* 0x008fe4000f8e00ff */
[----:B------:R-:W-:Y:S02]  /*2590*/  UIMAD.WIDE.U32 UR6, UR27, UR19, URZ ;  /* 0x000000131b0672a5 */ /* 0x000fe4000f8e00ff */
[----:B----4-:R-:W-:Y:S02]  /*25a0*/  UISETP.NE.AND UP2, UPT, UR10, 0x1, UPT ;  /* 0x000000010a00788c */ /* 0x010fe4000bf45270 */
[----:B------:R-:W-:Y:S01]  /*25b0*/  UISETP.NE.AND UP0, UPT, UR18, 0x1, UPT ;  /* 0x000000011200788c */ /* 0x000fe2000bf05270 */
[----:B------:R-:W-:-:S02]  /*25c0*/  UMOV UR8, UR9 ;  /* 0x0000000900087c82 */ /* 0x000fc40008000000 */
[----:B------:R-:W-:Y:S01]  /*25d0*/  UMOV UR4, UR7 ;  /* 0x0000000700047c82 */ /* 0x000fe20008000000 */
[----:B------:R-:W-:Y:S02]  /*25e0*/  USHF.R.U32.HI UR17, URZ, UR17, UR8 ;  /* 0x00000011ff117299 */ /* 0x000fe40008011608 */
[----:B-1----:R-:W-:Y:S02]  /*25f0*/  USHF.R.U32.HI UR4, URZ, UR11, UR4 ;  /* 0x0000000bff047299 */ /* 0x002fe40008011604 */
[----:B------:R-:W-:Y:S02]  /*2600*/  USEL UR6, UR37, UR17, !UP2 ;  /* 0x0000001125067287 */ /* 0x000fe4000d000000 */
[----:B------:R-:W-:-:S04]  /*2610*/  USEL UR4, UR27, UR4, !UP0 ;  /* 0x000000041b047287 */ /* 0x000fc8000c000000 */
[----:B------:R-:W-:Y:S02]  /*2620*/  UIADD3 UR7, UPT, UPT, UR6, -UR4, URZ ;  /* 0x8000000406077290 */ /* 0x000fe4000fffe0ff */
[----:B------:R-:W-:Y:S02]  /*2630*/  UIADD3 UR4, UPT, UPT, -UR6, UR4, URZ ;  /* 0x0000000406047290 */ /* 0x000fe4000fffe1ff */
[----:B------:R-:W-:Y:S02]  /*2640*/  UIMAD UR27, UR7, UR18, UR27 ;  /* 0x00000012071b72a4 */ /* 0x000fe4000f8e021b */
[----:B------:R-:W-:-:S12]  /*2650*/  UIMAD UR37, UR4, UR10, UR37 ;  /* 0x0000000a042572a4 */ /* 0x000fd8000f8e0225 */
.L_x_41:
[----:B------:R-:W-:Y:S01]  /*2660*/  VIADD R11, R11, 0x1 ;  /* 0x000000010b0b7836 */ /* 0x000fe20000000000 */
[----:B------:R-:W-:Y:S02]  /*2670*/  R2UR UR6, R48 ;  /* 0x00000000300672ca */ /* 0x000fe400000e0000 */
[----:B------:R-:W-:Y:S02]  /*2680*/  R2UR UR4, R47 ;  /* 0x000000002f0472ca */ /* 0x000fe400000e0000 */
[C---:B------:R-:W-:Y:S02]  /*2690*/  ISETP.NE.AND P0, PT, R11.reuse, 0x2, PT ;  /* 0x000000020b00780c */ /* 0x040fe40003f05270 */
[----:B------:R-:W-:Y:S02]  /*26a0*/  PLOP3.LUT P1, PT, PT, PT, PT, 0x80, 0x8 ;  /* 0x000000000008781c */ /* 0x000fe40003f2f070 */
[----:B-1----:R-:W-:Y:S02]  /*26b0*/  SEL R0, RZ, 0x1, P0 ;  /* 0x00000001ff007807 */ /* 0x002fe40000000000 */
[----:B------:R-:W-:-:S02]  /*26c0*/  SEL R11, R11, RZ, P0 ;  /* 0x000000ff0b0b7207 */ /* 0x000fc40000000000 */
[----:B------:R-:W-:Y:S01]  /*26d0*/  LOP3.LUT R10, R10, R0, RZ, 0x3c, !PT ;  /* 0x000000000a0a7212 */ /* 0x000fe200078e3cff */
[----:B------:R-:W-:Y:S02]  /*26e0*/  UIADD3 UR30, UPT, UPT, UR37, UR6, URZ ;  /* 0x00000006251e7290 */ /* 0x000fe4000fffe0ff */
[----:B------:R-:W-:Y:S01]  /*26f0*/  UIADD3 UR31, UPT, UPT, UR27, UR4, URZ ;  /* 0x000000041b1f7290 */ /* 0x000fe2000fffe0ff */
[----:B------:R-:W-:Y:S11]  /*2700*/  BRA.U UP1, `(.L_x_42) ;  /* 0xfffffff101587547 */ /* 0x000ff6000b83ffff */
[----:B------:R-:W-:Y:S01]  /*2710*/  UIADD3 UR13, UPT, UPT, UR13, 0x28, URZ ;  /* 0x000000280d0d7890 */ /* 0x000fe2000fffe0ff */
[----:B------:R-:W-:-:S03]  /*2720*/  SHF.L.U32 R2, R12, 0x1f, RZ ;  /* 0x0000001f0c027819 */ /* 0x000fc600000006ff */
[----:B------:R-:W-:-:S09]  /*2730*/  ULEA UR4, UR5, UR13, 0x3 ;  /* 0x0000000d05047291 */ /* 0x000fd2000f8e18ff */
[----:B------:R-:W1:Y:S02]  /*2740*/  SYNCS.PHASECHK.TRANS64.TRYWAIT P0, [UR4], R2 ;  /* 0x00000002ff0075a7 */ /* 0x000e640008001104 */
[----:B-1----:R-:W-:Y:S05]  /*2750*/  @!P0 BRA `(.L_x_43) ;  /* 0x0000005c00f88947 */ /* 0x002fea0003800000 */
.L_x_144:
[----:B------:R-:W-:-:S04]  /*2760*/  UIADD3 UR4, UPT, UPT, UR5, 0x1, URZ ;  /* 0x0000000105047890 */ /* 0x000fc8000fffe0ff */
[----:B------:R-:W-:-:S04]  /*2770*/  UISETP.NE.AND UP0, UPT, UR4, 0x5, UPT ;  /* 0x000000050400788c */ /* 0x000fc8000bf05270 */
[----:B------:R-:W-:Y:S02]  /*2780*/  USEL UR6, URZ, 0x1, UP0 ;  /* 0x00000001ff067887 */ /* 0x000fe40008000000 */
[----:B------:R-:W-:-:S04]  /*2790*/  USEL UR4, UR4, URZ, UP0 ;  /* 0x000000ff04047287 */ /* 0x000fc80008000000 */
[----:B------:R-:W-:Y:S01]  /*27a0*/  ULEA UR5, UR4, UR13, 0x3 ;  /* 0x0000000d04057291 */ /* 0x000fe2000f8e18ff */
[----:B-1----:R-:W-:-:S04]  /*27b0*/  LOP3.LUT R2, R12, UR6, RZ, 0x3c, !PT ;  /* 0x000000060c027c12 */ /* 0x002fc8000f8e3cff */
[----:B------:R-:W-:-:S04]  /*27c0*/  SHF.L.U32 R3, R2, 0x1f, RZ ;  /* 0x0000001f02037819 */ /* 0x000fc800000006ff */
[----:B------:R-:W1:Y:S02]  /*27d0*/  SYNCS.PHASECHK.TRANS64.TRYWAIT P0, [UR5], R3 ;  /* 0x00000003ff0075a7 */ /* 0x000e640008001105 */
[----:B-1----:R-:W-:Y:S05]  /*27e0*/  @!P0 BRA `(.L_x_44) ;  /* 0x0000005c00ec8947 */ /* 0x002fea0003800000 */
.L_x_146:
[----:B------:R-:W-:-:S04]  /*27f0*/  UIADD3 UR4, UPT, UPT, UR4, 0x1, URZ ;  /* 0x0000000104047890 */ /* 0x000fc8000fffe0ff */
[----:B------:R-:W-:-:S04]  /*2800*/  UISETP.NE.AND UP0, UPT, UR4, 0x5, UPT ;  /* 0x000000050400788c */ /* 0x000fc8000bf05270 */
[----:B------:R-:W-:Y:S02]  /*2810*/  USEL UR6, URZ, 0x1, UP0 ;  /* 0x00000001ff067887 */ /* 0x000fe40008000000 */
[----:B------:R-:W-:-:S04]  /*2820*/  USEL UR4, UR4, URZ, UP0 ;  /* 0x000000ff04047287 */ /* 0x000fc80008000000 */
[----:B------:R-:W-:Y:S01]  /*2830*/  ULEA UR5, UR4, UR13, 0x3 ;  /* 0x0000000d04057291 */ /* 0x000fe2000f8e18ff */
[----:B------:R-:W-:-:S04]  /*2840*/  LOP3.LUT R2, R2, UR6, RZ, 0x3c, !PT ;  /* 0x0000000602027c12 */ /* 0x000fc8000f8e3cff */
[----:B-1----:R-:W-:-:S04]  /*2850*/  SHF.L.U32 R3, R2, 0x1f, RZ ;  /* 0x0000001f02037819 */ /* 0x002fc800000006ff */
[----:B------:R-:W1:Y:S02]  /*2860*/  SYNCS.PHASECHK.TRANS64.TRYWAIT P0, [UR5], R3 ;  /* 0x00000003ff0075a7 */ /* 0x000e640008001105 */
[----:B-1----:R-:W-:Y:S05]  /*2870*/  @!P0 BRA `(.L_x_45) ;  /* 0x0000005c00e08947 */ /* 0x002fea0003800000 */
.L_x_148:
        /* <DEDUP_REMOVED lines=9> */
.L_x_150:
[----:B------:R-:W-:-:S04]  /*2910*/  UIADD3 UR4, UPT, UPT, UR4, 0x1, URZ ;  /* 0x0000000104047890 */ /* 0x000fc8000fffe0ff */
[----:B------:R-:W-:-:S04]  /*2920*/  UISETP.NE.AND UP0, UPT, UR4, 0x5, UPT ;  /* 0x000000050400788c */ /* 0x000fc8000bf05270 */
[----:B------:R-:W-:Y:S02]  /*2930*/  USEL UR5, URZ, 0x1, UP0 ;  /* 0x00000001ff057887 */ /* 0x000fe40008000000 */
[----:B------:R-:W-:-:S04]  /*2940*/  USEL UR4, UR4, URZ, UP0 ;  /* 0x000000ff04047287 */ /* 0x000fc80008000000 */
[----:B------:R-:W-:Y:S01]  /*2950*/  ULEA UR4, UR4, UR13, 0x3 ;  /* 0x0000000d04047291 */ /* 0x000fe2000f8e18ff */
[----:B------:R-:W-:-:S04]  /*2960*/  LOP3.LUT R2, R2, UR5, RZ, 0x3c, !PT ;  /* 0x0000000502027c12 */ /* 0x000fc8000f8e3cff */
[----:B------:R-:W-:Y:S01]  /*2970*/  SHF.L.U32 R2, R2, 0x1f, RZ ;  /* 0x0000001f02027819 */ /* 0x000fe200000006ff */
[----:B-1----:R-:W-:-:S07]  /*2980*/  IMAD.U32 R0, RZ, RZ, UR4 ;  /* 0x00000004ff007e24 */ /* 0x002fce000f8e00ff */
.L_x_47:
[----:B-1----:R1:W3:Y:S02]  /*2990*/  SYNCS.PHASECHK.TRANS64.TRYWAIT P0, [R0+URZ], R2 ;  /* 0x00000002000075a7 */ /* 0x0022e400080011ff */
[----:B---3--:R-:W-:Y:S05]  /*29a0*/  @!P0 NANOSLEEP.SYNCS 0x989680 ;  /* 0x009896800000895d */ /* 0x008fea0003900000 */
[----:B------:R-:W3:Y:S02]  /*29b0*/  @!P0 SYNCS.PHASECHK.TRANS64 P0, [R0+URZ], R2 ;  /* 0x00000002000085a7 */ /* 0x000ee400080010ff */
[----:B--23--:R-:W-:Y:S05]  /*29c0*/  @P0 EXIT ;  /* 0x000000000000094d */ /* 0x00cfea0003800000 */
[----:B------:R-:W-:Y:S05]  /*29d0*/  BRA `(.L_x_47) ;  /* 0xfffffffc00ec7947 */ /* 0x000fea000383ffff */
.L_x_22:
[----:B------:R-:W2:Y:S02]  /*29e0*/  S2UR UR4, SR_CgaCtaId ;  /* 0x00000000000479c3 */ /* 0x000ea40000008800 */
[----:B--2---:R-:W-:-:S04]  /*29f0*/  UISETP.NE.AND UP0, UPT, UR4, URZ, UPT ;  /* 0x000000ff0400728c */ /* 0x004fc8000bf05270 */
[----:B------:R-:W-:-:S09]  /*2a00*/  UISETP.NE.OR UP0, UPT, UR18, 0x1, UP0 ;  /* 0x000000011200788c */ /* 0x000fd20008705670 */
[----:B------:R-:W-:Y:S05]  /*2a10*/  BRA.U UP0, `(.L_x_48) ;  /* 0x00000005004c7547 */ /* 0x000fea000b800000 */
[----:B------:R-:W2:Y:S01]  /*2a20*/  S2UR UR5, SR_CgaCtaId ;  /* 0x00000000000579c3 */ /* 0x000ea20000008800 */
[----:B------:R-:W-:Y:S01]  /*2a30*/  UMOV UR4, 0x400 ;  /* 0x0000040000047882 */ /* 0x000fe20000000000 */
[----:B------:R-:W-:Y:S01]  /*2a40*/  ISETP.GE.U32.AND P2, PT, R0, 0x2, PT ;  /* 0x000000020000780c */ /* 0x000fe20003f46070 */
[----:B------:R-:W-:Y:S01]  /*2a50*/  IMAD.MOV.U32 R12, RZ, RZ, 0x1 ;  /* 0x00000001ff0c7424 */ /* 0x000fe200078e00ff */
[----:B------:R-:W-:Y:S02]  /*2a60*/  CS2R R10, SRZ ;  /* 0x00000000000a7805 */ /* 0x000fe4000001ff00 */
[----:B------:R-:W-:Y:S01]  /*2a70*/  CS2R R8, SRZ ;  /* 0x0000000000087805 */ /* 0x000fe2000001ff00 */
[----:B--2---:R-:W-:-:S03]  /*2a80*/  ULEA UR6, UR5, UR4, 0x18 ;  /* 0x0000000405067291 */ /* 0x004fc6000f8ec0ff */
[----:B------:R-:W-:-:S09]  /*2a90*/  UMOV UR5, URZ ;  /* 0x000000ff00057c82 */ /* 0x000fd20008000000 */
.L_x_52:
[----:B------:R-:W-:Y:S02]  /*2aa0*/  LEA R2, R8, UR6, 0x3 ;  /* 0x0000000608027c11 */ /* 0x000fe4000f8e18ff */
[----:B------:R-:W-:-:S03]  /*2ab0*/  SHF.L.U32 R4, R9, 0x1f, RZ ;  /* 0x0000001f09047819 */ /* 0x000fc600000006ff */
[----:B------:R-:W-:Y:S01]  /*2ac0*/  VIADD R5, R2, 0x110 ;  /* 0x0000011002057836 */ /* 0x000fe20000000000 */
[----:B------:R-:W2:Y:S02]  /*2ad0*/  SYNCS.PHASECHK.TRANS64.TRYWAIT P0, [R2+URZ+0x100], R4 ;  /* 0x00010004020075a7 */ /* 0x000ea400080011ff */
[----:B--2---:R-:W-:Y:S05]  /*2ae0*/  @!P0 BRA `(.L_x_49) ;  /* 0x0000005c00748947 */ /* 0x004fea0003800000 */
.L_x_151:
[----:B------:R-:W-:Y:S01]  /*2af0*/  ULEA UR4, UR5, UR6, 0x3 ;  /* 0x0000000605047291 */ /* 0x000fe2000f8e18ff */
[----:B--2---:R-:W-:Y:S01]  /*2b00*/  PRMT R2, RZ, 0x654, R5 ;  /* 0x00000654ff027816 */ /* 0x004fe20000000005 */
[----:B------:R-:W-:Y:S01]  /*2b10*/  @!P2 IMAD.MOV.U32 R4, RZ, RZ, 0x10 ;  /* 0x00000010ff04a424 */ /* 0x000fe200078e00ff */
[----:B------:R-:W-:Y:S01]  /*2b20*/  SHF.L.U32 R5, R12, 0x1f, RZ ;  /* 0x0000001f0c057819 */ /* 0x000fe200000006ff */
[----:B------:R-:W-:Y:S01]  /*2b30*/  UIADD3 UR7, UPT, UPT, UR4, 0xa0, URZ ;  /* 0x000000a004077890 */ /* 0x000fe2000fffe0ff */
[----:B------:R2:W-:Y:S05]  /*2b40*/  SYNCS.ARRIVE.TRANS64.RED.A1T0 RZ, [R2+URZ], RZ ;  /* 0x000000ff02ff79a7 */ /* 0x0005ea00081004ff */
[----:B------:R-:W-:Y:S01]  /*2b50*/  IMAD.U32 R6, RZ, RZ, UR7 ;  /* 0x00000007ff067e24 */ /* 0x000fe2000f8e00ff */
[----:B------:R-:W3:Y:S04]  /*2b60*/  SYNCS.PHASECHK.TRANS64.TRYWAIT P0, [UR4+0xb0], R5 ;  /* 0x0000b005ff0075a7 */ /* 0x000ee80008001104 */
[----:B------:R-:W-:Y:S01]  /*2b70*/  PRMT R6, R0, 0x654, R6 ;  /* 0x0000065400067816 */ /* 0x000fe20000000006 */
[----:B--23--:R-:W-:Y:S06]  /*2b80*/  @!P0 BRA `(.L_x_50) ;  /* 0x0000005c00608947 */ /* 0x00cfec0003800000 */
.L_x_153:
[----:B------:R-:W-:Y:S01]  /*2b90*/  ULEA UR8, UR5, UR6, 0x4 ;  /* 0x0000000605087291 */ /* 0x000fe2000f8e20ff */
[----:B------:R-:W-:Y:S01]  /*2ba0*/  SEL R3, R6, R3, !P2 ;  /* 0x0000000306037207 */ /* 0x000fe20005000000 */
[----:B------:R-:W-:Y:S01]  /*2bb0*/  UIADD3 UR9, UPT, UPT, UR4, 0xa0, URZ ;  /* 0x000000a004097890 */ /* 0x000fe2000fffe0ff */
[----:B--2---:R-:W-:Y:S01]  /*2bc0*/  LEA R2, R11, UR6, 0x3 ;  /* 0x000000060b027c11 */ /* 0x004fe2000f8e18ff */
[----:B------:R-:W-:Y:S01]  /*2bd0*/  UIADD3 UR8, UPT, UPT, UR8, 0x130, URZ ;  /* 0x0000013008087890 */ /* 0x000fe2000fffe0ff */
[----:B------:R2:W-:Y:S01]  /*2be0*/  @!P2 SYNCS.ARRIVE.TRANS64.RED RZ, [R3+URZ], R4 ;  /* 0x0000000403ffa9a7 */ /* 0x0005e200080004ff */
[----:B------:R-:W-:Y:S01]  /*2bf0*/  UIADD3 UR4, UPT, UPT, UR5, 0x1, URZ ;  /* 0x0000000105047890 */ /* 0x000fe2000fffe0ff */
[----:B------:R-:W-:-:S03]  /*2c00*/  VIADD R8, R8, 0x1 ;  /* 0x0000000108087836 */ /* 0x000fc60000000000 */
[----:B------:R-:W-:Y:S02]  /*2c10*/  UISETP.NE.AND UP0, UPT, UR4, 0x2, UPT ;  /* 0x000000020400788c */ /* 0x000fe4000bf05270 */
[----:B------:R-:W-:Y:S01]  /*2c20*/  ISETP.NE.AND P0, PT, R8, 0x2, PT ;  /* 0x000000020800780c */ /* 0x000fe20003f05270 */
[----:B------:R-:W-:Y:S06]  /*2c30*/  UGETNEXTWORKID.BROADCAST [UR8], [UR9] ;  /* 0x00000000080073ca */ /* 0x000fec0008000100 */
[----:B------:R-:W-:Y:S02]  /*2c40*/  USEL UR7, URZ, 0x1, UP0 ;  /* 0x00000001ff077887 */ /* 0x000fe40008000000 */
[----:B------:R-:W-:-:S04]  /*2c50*/  USEL UR5, UR4, URZ, UP0 ;  /* 0x000000ff04057287 */ /* 0x000fc80008000000 */
[----:B------:R-:W-:Y:S02]  /*2c60*/  LOP3.LUT R12, R12, UR7, RZ, 0x3c, !PT ;  /* 0x000000070c0c7c12 */ /* 0x000fe4000f8e3cff */
[----:B--2---:R-:W-:-:S04]  /*2c70*/  SHF.L.U32 R4, R10, 0x1f, RZ ;  /* 0x0000001f0a047819 */ /* 0x004fc800000006ff */
[----:B------:R-:W2:Y:S02]  /*2c80*/  SYNCS.PHASECHK.TRANS64.TRYWAIT P1, [R2+URZ+0xa0], R4 ;  /* 0x0000a004020075a7 */ /* 0x000ea400080211ff */
[----:B--2---:R-:W-:Y:S05]  /*2c90*/  @!P1 BRA `(.L_x_51) ;  /* 0x0000005c00349947 */ /* 0x004fea0003800000 */
.L_x_154:
[C---:B--2---:R-:W-:Y:S01]  /*2ca0*/  LEA R4, R11.reuse, UR6, 0x4 ;  /* 0x000000060b047c11 */ /* 0x044fe2000f8e20ff */
[----:B------:R-:W-:Y:S01]  /*2cb0*/  VIADD R2, R2, 0xb0 ;  /* 0x000000b002027836 */ /* 0x000fe20000000000 */
[----:B------:R-:W-:Y:S01]  /*2cc0*/  SEL R8, R8, RZ, P0 ;  /* 0x000000ff08087207 */ /* 0x000fe20000000000 */
[----:B------:R-:W-:-:S03]  /*2cd0*/  VIADD R11, R11, 0x1 ;  /* 0x000000010b0b7836 */ /* 0x000fc60000000000 */
[----:B------:R-:W2:Y:S01]  /*2ce0*/  LDS.128 R4, [R4+0x130] ;  /* 0x0001300004047984 */ /* 0x000ea20000000c00 */
[----:B------:R-:W-:Y:S02]  /*2cf0*/  PRMT R2, RZ, 0x654, R2 ;  /* 0x00000654ff027816 */ /* 0x000fe40000000002 */
[C---:B------:R-:W-:Y:S01]  /*2d00*/  ISETP.NE.AND P1, PT, R11.reuse, 0x2, PT ;  /* 0x000000020b00780c */ /* 0x040fe20003f25270 */
[----:B------:R-:W-:Y:S01]  /*2d10*/  @!PT LDS RZ, [RZ] ;  /* 0x00000000fffff984 */ /* 0x000fe20000000800 */
[----:B------:R-:W-:Y:S01]  /*2d20*/  @!PT LDS RZ, [RZ] ;  /* 0x00000000fffff984 */ /* 0x000fe20000000800 */
[----:B------:R-:W-:Y:S01]  /*2d30*/  @!PT LDS RZ, [RZ] ;  /* 0x00000000fffff984 */ /* 0x000fe20000000800 */
[----:B------:R-:W-:Y:S01]  /*2d40*/  @!PT LDS RZ, [RZ] ;  /* 0x00000000fffff984 */ /* 0x000fe20000000800 */
[----:B------:R3:W-:Y:S06]  /*2d50*/  MEMBAR.ALL.CTA ;  /* 0x0000000000007992 */ /* 0x0007ec0000008000 */
[----:B---3--:R-:W3:Y:S01]  /*2d60*/  FENCE.VIEW.ASYNC.S ;  /* 0x00000000000073c6 */ /* 0x008ee20000000000 */
[----:B------:R-:W-:Y:S01]  /*2d70*/  SEL R11, R11, RZ, P1 ;  /* 0x000000ff0b0b7207 */ /* 0x000fe20000800000 */
[----:B---3--:R3:W-:Y:S01]  /*2d80*/  SYNCS.ARRIVE.TRANS64.RED.A1T0 RZ, [R2+URZ], RZ ;  /* 0x000000ff02ff79a7 */ /* 0x0087e200081004ff */
[----:B--2---:R-:W-:-:S02]  /*2d90*/  LOP3.LUT P3, RZ, R6, 0x1, RZ, 0xc0, !PT ;  /* 0x0000000106ff7812 */ /* 0x004fc4000786c0ff */
[----:B------:R-:W-:-:S04]  /*2da0*/  SEL R4, RZ, 0x1, P1 ;  /* 0x00000001ff047807 */ /* 0x000fc80000800000 */
[----:B------:R-:W-:Y:S02]  /*2db0*/  LOP3.LUT R10, R10, R4, RZ, 0x3c, !PT ;  /* 0x000000040a0a7212 */ /* 0x000fe400078e3cff */
[----:B---3--:R-:W-:-:S04]  /*2dc0*/  SEL R2, RZ, 0x1, P0 ;  /* 0x00000001ff027807 */ /* 0x008fc80000000000 */
[----:B------:R-:W-:Y:S01]  /*2dd0*/  LOP3.LUT R9, R9, R2, RZ, 0x3c, !PT ;  /* 0x0000000209097212 */ /* 0x000fe200078e3cff */
[----:B------:R-:W-:Y:S06]  /*2de0*/  @P3 BRA `(.L_x_52) ;  /* 0xfffffffc002c3947 */ /* 0x000fec000383ffff */
[----:B------:R-:W-:Y:S01]  /*2df0*/  ULEA UR4, UR5, UR6, 0x3 ;  /* 0x0000000605047291 */ /* 0x000fe2000f8e18ff */
[----:B------:R-:W-:-:S08]  /*2e00*/  SHF.L.U32 R2, R12, 0x1f, RZ ;  /* 0x0000001f0c027819 */ /* 0x000fd000000006ff */
[----:B------:R-:W2:Y:S02]  /*2e10*/  SYNCS.PHASECHK.TRANS64 P0, [UR4+0xb0], R2 ;  /* 0x0000b002ff0075a7 */ /* 0x000ea40008001004 */
[----:B--2---:R-:W-:Y:S05]  /*2e20*/  @P0 BRA `(.L_x_53) ;  /* 0x0000000000080947 */ /* 0x004fea0003800000 */
[----:B------:R-:W2:Y:S02]  /*2e30*/  SYNCS.PHASECHK.TRANS64.TRYWAIT P0, [UR4+0xb0], R2 ;  /* 0x0000b002ff0075a7 */ /* 0x000ea40008001104 */
[----:B--2---:R-:W-:Y:S05]  /*2e40*/  @!P0 BRA `(.L_x_54) ;  /* 0x0000005800dc8947 */ /* 0x004fea0003800000 */
.L_x_53:
[----:B------:R-:W-:-:S04]  /*2e50*/  UIADD3 UR7, UPT, UPT, UR5, 0x1, URZ ;  /* 0x0000000105077890 */ /* 0x000fc8000fffe0ff */
[----:B------:R-:W-:-:S04]  /*2e60*/  UISETP.NE.AND UP0, UPT, UR7, 0x2, UPT ;  /* 0x000000020700788c */ /* 0x000fc8000bf05270 */
[----:B------:R-:W-:Y:S02]  /*2e70*/  USEL UR8, URZ, 0x1, UP0 ;  /* 0x00000001ff087887 */ /* 0x000fe40008000000 */
[----:B------:R-:W-:-:S04]  /*2e80*/  USEL UR7, UR7, URZ, UP0 ;  /* 0x000000ff07077287 */ /* 0x000fc80008000000 */
[----:B------:R-:W-:Y:S01]  /*2e90*/  ULEA UR7, UR7, UR6, 0x3 ;  /* 0x0000000607077291 */ /* 0x000fe2000f8e18ff */
[----:B--2---:R-:W-:-:S04]  /*2ea0*/  LOP3.LUT R2, R12, UR8, RZ, 0x3c, !PT ;  /* 0x000000080c027c12 */ /* 0x004fc8000f8e3cff */
[----:B------:R-:W-:-:S04]  /*2eb0*/  SHF.L.U32 R0, R2, 0x1f, RZ ;  /* 0x0000001f02007819 */ /* 0x000fc800000006ff */
[----:B------:R-:W2:Y:S02]  /*2ec0*/  SYNCS.PHASECHK.TRANS64 P0, [UR7+0xb0], R0 ;  /* 0x0000b000ff0075a7 */ /* 0x000ea40008001007 */
[----:B-12---:R-:W-:Y:S05]  /*2ed0*/  @P0 EXIT ;  /* 0x000000000000094d */ /* 0x006fea0003800000 */
[----:B------:R-:W-:Y:S02]  /*2ee0*/  SHF.L.U32 R2, R2, 0x1f, RZ ;  /* 0x0000001f02027819 */ /* 0x000fe400000006ff */
[----:B------:R-:W-:-:S07]  /*2ef0*/  MOV R0, UR7 ;  /* 0x0000000700007c02 */ /* 0x000fce0008000f00 */
.L_x_55:
[----:B-1----:R1:W2:Y:S02]  /*2f00*/  SYNCS.PHASECHK.TRANS64.TRYWAIT P0, [R0+URZ+0xb0], R2 ;  /* 0x0000b002000075a7 */ /* 0x0022a400080011ff */
[----:B--2---:R-:W-:Y:S05]  /*2f10*/  @!P0 NANOSLEEP.SYNCS 0x989680 ;  /* 0x009896800000895d */ /* 0x004fea0003900000 */
[----:B------:R-:W2:Y:S02]  /*2f20*/  @!P0 SYNCS.PHASECHK.TRANS64 P0, [R0+URZ+0xb0], R2 ;  /* 0x0000b002000085a7 */ /* 0x000ea400080010ff */
[----:B--2---:R-:W-:Y:S05]  /*2f30*/  @P0 EXIT ;  /* 0x000000000000094d */ /* 0x004fea0003800000 */
[----:B------:R-:W-:Y:S05]  /*2f40*/  BRA `(.L_x_55) ;  /* 0xfffffffc00ec7947 */ /* 0x000fea000383ffff */
.L_x_48:
[----:B------:R-:W-:Y:S05]  /*2f50*/  BRA.U UP4, `(.L_x_56) ;  /* 0x0000000d04a07547 */ /* 0x000fea000b800000 */
[----:B------:R-:W2:Y:S01]  /*2f60*/  S2UR UR7, SR_CgaCtaId ;  /* 0x00000000000779c3 */ /* 0x000ea20000008800 */
[----:B------:R-:W-:Y:S01]  /*2f70*/  UMOV UR4, 0x40 ;  /* 0x0000004000047882 */ /* 0x000fe20000000000 */
[----:B------:R-:W-:Y:S01]  /*2f80*/  NOP ;  /* 0x0000000000007918 */ /* 0x000fe20000000000 */
[----:B------:R-:W-:Y:S01]  /*2f90*/  UMOV UR6, 0x400 ;  /* 0x0000040000067882 */ /* 0x000fe20000000000 */
[----:B--2---:R-:W-:Y:S02]  /*2fa0*/  ULEA UR5, UR7, UR4, 0x18 ;  /* 0x0000000407057291 */ /* 0x004fe4000f8ec0ff */
[----:B------:R-:W-:-:S07]  /*2fb0*/  ULEA UR6, UR7, UR6, 0x18 ;  /* 0x0000000607067291 */ /* 0x000fce000f8ec0ff */
[----:B------:R-:W2:Y:S02]  /*2fc0*/  LDS.U8 R0, [UR5+0x1c] ;  /* 0x00001c05ff007984 */ /* 0x000ea40008000000 */
[----:B--2---:R-:W-:-:S13]  /*2fd0*/  ISETP.NE.AND P0, PT, R0, RZ, PT ;  /* 0x000000ff0000720c */ /* 0x004fda0003f05270 */
[----:B------:R-:W-:Y:S05]  /*2fe0*/  @P0 BRA `(.L_x_57) ;  /* 0x0000000000580947 */ /* 0x000fea0003800000 */
[----:B------:R-:W-:-:S13]  /*2ff0*/  ELECT P0, URZ, PT ;  /* 0x0000000000ff782f */ /* 0x000fda0003800000 */
[----:B------:R-:W-:Y:S05]  /*3000*/  @!P0 BRA `(.L_x_58) ;  /* 0x0000000000608947 */ /* 0x000fea0003800000 */
[----:B------:R-:W-:Y:S01]  /*3010*/  UMOV UR4, 0x10 ;  /* 0x0000001000047882 */ /* 0x000fe20000000000 */
[----:B------:R-:W-:Y:S01]  /*3020*/  HFMA2 R0, -RZ, RZ, 0, 5.9604644775390625e-08 ;  /* 0x00000001ff007431 */ /* 0x000fe200000001ff */
[----:B------:R-:W-:-:S03]  /*3030*/  MOV R3, 0xffff ;  /* 0x0000ffff00037802 */ /* 0x000fc60000000f00 */
[----:B------:R-:W-:Y:S04]  /*3040*/  DEPBAR.LE SB2, 0x36 ;  /* 0x0000ad800000791a */ /* 0x000fe80000000000 */
[----:B------:R-:W2:Y:S02]  /*3050*/  UTCATOMSWS.FIND_AND_SET.ALIGN UP0, UR4, UR4 ;  /* 0x00000004000475e3 */ /* 0x000ea40008000800 */
[----:B--2---:R-:W-:Y:S01]  /*3060*/  MOV R4, UR4 ;  /* 0x0000000400047c02 */ /* 0x004fe20008000f00 */
[----:B------:R-:W-:Y:S06]  /*3070*/  BRA.U UP0, `(.L_x_59) ;  /* 0x0000000100187547 */ /* 0x000fec000b800000 */
.L_x_60:
[----:B------:R-:W-:Y:S05]  /*3080*/  NANOSLEEP 0x64 ;  /* 0x000000640000795d */ /* 0x000fea0003800000 */
[----:B------:R-:W-:-:S05]  /*3090*/  UMOV UR4, 0x10 ;  /* 0x0000001000047882 */ /* 0x000fca0000000000 */
[----:B------:R-:W-:Y:S04]  /*30a0*/  DEPBAR.LE SB2, 0x36 ;  /* 0x0000ad800000791a */ /* 0x000fe80000000000 */
[----:B------:R-:W2:Y:S02]  /*30b0*/  UTCATOMSWS.FIND_AND_SET.ALIGN UP0, UR4, UR4 ;  /* 0x00000004000475e3 */ /* 0x000ea40008000800 */
[----:B--2---:R-:W-:Y:S01]  /*30c0*/  MOV R4, UR4 ;  /* 0x0000000400047c02 */ /* 0x004fe20008000f00 */
[----:B------:R-:W-:Y:S05]  /*30d0*/  BRA.U !UP0, `(.L_x_60) ;  /* 0xfffffffd08e87547 */ /* 0x000fea000b83ffff */
.L_x_59:
[-C--:B------:R-:W-:Y:S02]  /*30e0*/  SHF.L.U32 R3, R3, R4.reuse, RZ ;  /* 0x0000000403037219 */ /* 0x080fe400000006ff */
[----:B------:R-:W-:Y:S01]  /*30f0*/  SHF.L.U32 R0, R0, R4, RZ ;  /* 0x0000000400007219 */ /* 0x000fe200000006ff */
[----:B------:R-:W-:Y:S02]  /*3100*/  IMAD.SHL.U32 R4, R4, 0x20, RZ ;  /* 0x0000002004047824 */ /* 0x000fe400078e00ff */
[----:B------:R2:W-:Y:S04]  /*3110*/  ATOMS.OR RZ, [UR5+0x14], R3 ;  /* 0x00001403ffff798c */ /* 0x0005e8000b000005 */
[----:B------:R2:W-:Y:S04]  /*3120*/  ATOMS.OR RZ, [UR5+0x18], R0 ;  /* 0x00001800ffff798c */ /* 0x0005e8000b000005 */
[----:B------:R2:W-:Y:S01]  /*3130*/  STS [UR6+0x150], R4 ;  /* 0x00015004ff007988 */ /* 0x0005e20008000806 */
[----:B------:R-:W-:Y:S05]  /*3140*/  BRA `(.L_x_58) ;  /* 0x0000000000107947 */ /* 0x000fea0003800000 */
.L_x_57:
[----:B------:R-:W-:Y:S02]  /*3150*/  MOV R0, 0xffffffff ;  /* 0xffffffff00007802 */ /* 0x000fe40000000f00 */
[----:B------:R-:W-:-:S03]  /*3160*/  MOV R4, 0x3190 ;  /* 0x0000319000047802 */ /* 0x000fc60000000f00 */
[----:B------:R2:W-:Y:S04]  /*3170*/  STS [UR6+0x150], R0 ;  /* 0x00015000ff007988 */ /* 0x0005e80008000806 */
[----:B-12--5:R-:W-:Y:S05]  /*3180*/  CALL.REL.NOINC `($__internal_1_$__cuda_sm10x_tcgen05_guardrail_trap_phase_invalid_during_alloc) ;  /* 0x0000006000247944 */ /* 0x026fea0003c00000 */
.L_x_58:
[----:B------:R-:W-:Y:S05]  /*3190*/  WARPSYNC.ALL ;  /* 0x0000000000007948 */ /* 0x000fea0003800000 */
[----:B------:R-:W3:Y:S01]  /*31a0*/  S2UR UR4, SR_CgaCtaId ;  /* 0x00000000000479c3 */ /* 0x000ee20000008800 */
[----:B------:R-:W-:Y:S01]  /*31b0*/  UMOV UR17, 0x400 ;  /* 0x0000040000117882 */ /* 0x000fe20000000000 */
[----:B------:R-:W-:-:S06]  /*31c0*/  NOP ;  /* 0x0000000000007918 */ /* 0x000fcc0000000000 */
[----:B------:R-:W-:Y:S06]  /*31d0*/  BAR.ARV 0x6, 0xa0 ;  /* 0x0182800000007b1d */ /* 0x000fec0000002000 */
[----:B------:R-:W4:Y:S01]  /*31e0*/  LDCU UR5, c[0x0][0x38c] ;  /* 0x00007180ff0577ac */ /* 0x000f220008000800 */
[----:B------:R-:W-:Y:S01]  /*31f0*/  LOP3.LUT R2, R2, 0xffff, RZ, 0xc0, !PT ;  /* 0x0000ffff02027812 */ /* 0x000fe200078ec0ff */
[----:B------:R-:W-:Y:S01]  /*3200*/  IMAD.MOV.U32 R11, RZ, RZ, 0x1 ;  /* 0x00000001ff0b7424 */ /* 0x000fe200078e00ff */
[----:B------:R-:W-:Y:S01]  /*3210*/  CS2R R8, SRZ ;  /* 0x0000000000087805 */ /* 0x000fe2000001ff00 */
[----:B------:R-:W1:Y:S01]  /*3220*/  LDCU UR8, c[0x0][0x38c] ;  /* 0x00007180ff0877ac */ /* 0x000e620008000800 */
[----:B------:R-:W-:Y:S01]  /*3230*/  R2UR UR19, R2 ;  /* 0x00000000021372ca */ /* 0x000fe200000e0000 */
[----:B------:R-:W-:Y:S01]  /*3240*/  IMAD.MOV.U32 R10, RZ, RZ, RZ ;  /* 0x000000ffff0a7224 */ /* 0x000fe200078e00ff */
[----:B------:R-:W-:Y:S01]  /*3250*/  UMOV UR22, URZ ;  /* 0x000000ff00167c82 */ /* 0x000fe20008000000 */
[----:B------:R-:W-:Y:S01]  /*3260*/  UMOV UR14, URZ ;  /* 0x000000ff000e7c82 */ /* 0x000fe20008000000 */
[----:B---3--:R-:W-:Y:S01]  /*3270*/  ULEA UR17, UR4, UR17, 0x18 ;  /* 0x0000001104117291 */ /* 0x008fe2000f8ec0ff */
[----:B------:R-:W-:Y:S01]  /*3280*/  UMOV UR26, 0x0 ;  /* 0x00000000001a7882 */ /* 0x000fe20000000000 */
[----:B------:R-:W-:-:S02]  /*3290*/  UMOV UR27, 0x4200490 ;  /* 0x04200490001b7882 */ /* 0x000fc40000000000 */
[----:B------:R-:W-:Y:S02]  /*32a0*/  UIADD3 UR6, UPT, UPT, UR17, 0x4400, URZ ;  /* 0x0000440011067890 */ /* 0x000fe4000fffe0ff */
[----:B------:R-:W-:Y:S02]  /*32b0*/  UIADD3 UR7, UPT, UPT, UR17, 0x9400, URZ ;  /* 0x0000940011077890 */ /* 0x000fe4000fffe0ff */
[----:B----4-:R-:W-:Y:S01]  /*32c0*/  UIADD3 UR5, UPT, UPT, UR5, 0x1f, URZ ;  /* 0x0000001f05057890 */ /* 0x010fe2000fffe0ff */
[----:B--2---:R-:W2:Y:S01]  /*32d0*/  LDS R0, [UR17+0x150] ;  /* 0x00015011ff007984 */ /* 0x004ea20008000800 */
[----:B------:R-:W-:Y:S02]  /*32e0*/  USHF.R.U32.HI UR6, URZ, 0x4, UR6 ;  /* 0x00000004ff067899 */ /* 0x000fe40008011606 */
[----:B------:R-:W-:Y:S02]  /*32f0*/  USHF.R.S32.HI UR4, URZ, 0x1f, UR5 ;  /* 0x0000001fff047899 */ /* 0x000fe40008011405 */
[----:B------:R-:W-:-:S02]  /*3300*/  ULOP3.LUT UR6, UR6, 0x3fff, URZ, 0xc0, !UPT ;  /* 0x00003fff06067892 */ /* 0x000fc4000f8ec0ff */
[----:B------:R-:W-:Y:S02]  /*3310*/  ULEA.HI UR4, UR4, UR5, URZ, 0x5 ;  /* 0x0000000504047291 */ /* 0x000fe4000f8f28ff */
[----:B------:R-:W-:Y:S02]  /*3320*/  USHF.R.U32.HI UR5, URZ, 0x4, UR7 ;  /* 0x00000004ff057899 */ /* 0x000fe40008011607 */
[----:B------:R-:W-:Y:S02]  /*3330*/  USHF.R.S32.HI UR28, URZ, 0x5, UR4 ;  /* 0x00000005ff1c7899 */ /* 0x000fe40008011404 */
[----:B------:R-:W-:Y:S02]  /*3340*/  ULOP3.LUT UR5, UR5, 0x3fff, URZ, 0xc0, !UPT ;  /* 0x00003fff05057892 */ /* 0x000fe4000f8ec0ff */
[----:B------:R-:W-:Y:S02]  /*3350*/  UISETP.LT.AND UP0, UPT, UR28, 0x1, UPT ;  /* 0x000000011c00788c */ /* 0x000fe4000bf01270 */
[----:B------:R-:W-:-:S02]  /*3360*/  ULOP3.LUT UR20, UR6, 0x10000, URZ, 0xfc, !UPT ;  /* 0x0001000006147892 */ /* 0x000fc4000f8efcff */
[----:B------:R-:W-:Y:S02]  /*3370*/  USEL UR29, UR28, 0x1, !UP0 ;  /* 0x000000011c1d7887 */ /* 0x000fe4000c000000 */
[----:B------:R-:W-:Y:S02]  /*3380*/  ULOP3.LUT UR21, UR5, 0x10000, URZ, 0xfc, !UPT ;  /* 0x0001000005157892 */ /* 0x000fe4000f8efcff */
[----:B------:R-:W-:Y:S02]  /*3390*/  UIADD3 UR29, UPT, UPT, -UR29, URZ, URZ ;  /* 0x000000ff1d1d7290 */ /* 0x000fe4000fffe1ff */
[----:B-1----:R-:W-:Y:S01]  /*33a0*/  UISETP.GE.AND UP4, UPT, UR8, 0x1, UPT ;  /* 0x000000010800788c */ /* 0x002fe2000bf86270 */
[----:B------:R-:W-:Y:S01]  /*33b0*/  UMOV UR24, 0x0 ;  /* 0x0000000000187882 */ /* 0x000fe20000000000 */
[----:B------:R-:W-:Y:S01]  /*33c0*/  UMOV UR25, 0x4200490 ;  /* 0x0420049000197882 */ /* 0x000fe20000000000 */
[----:B--2---:R-:W-:-:S15]  /*33d0*/  R2UR UR30, R0 ;  /* 0x00000000001e72ca */ /* 0x004fde00000e0000 */
.L_x_67:
[----:B------:R-:W-:Y:S02]  /*33e0*/  LEA R0, R10, UR17, 0x3 ;  /* 0x000000110a007c11 */ /* 0x000fe4000f8e18ff */
[----:B------:R-:W-:Y:S02]  /*33f0*/  SHF.L.U32 R2, R9, 0x1f, RZ ;  /* 0x0000001f09027819 */ /* 0x000fe400000006ff */
[----:B------:R-:W-:Y:S01]  /*3400*/  PLOP3.LUT P0, PT, PT, PT, UP4, 0x80, 0x8 ;  /* 0x000000000008781c */ /* 0x000fe20003f0f048 */
[----:B------:R-:W-:Y:S01]  /*3410*/  VIADD R3, R0, 0xb0 ;  /* 0x000000b000037836 */ /* 0x000fe20000000000 */
[----:B-1----:R-:W1:Y:S02]  /*3420*/  SYNCS.PHASECHK.TRANS64.TRYWAIT P1, [R0+URZ+0xa0], R2 ;  /* 0x0000a002000075a7 */ /* 0x002e6400080211ff */
[----:B-1-3--:R-:W-:Y:S09]  /*3430*/  @!P1 BRA `(.L_x_61) ;  /* 0x0000005400789947 */ /* 0x00aff20003800000 */
.L_x_156:
[----:B------:R-:W-:Y:S01]  /*3440*/  LEA R4, R10, UR17, 0x4 ;  /* 0x000000110a047c11 */ /* 0x000fe2000f8e20ff */
[----:B------:R-:W-:Y:S01]  /*3450*/  @UP4 ULEA UR4, UR14, UR17, 0x3 ;  /* 0x000000110e044291 */ /* 0x000fe2000f8e18ff */
[----:B------:R-:W-:Y:S01]  /*3460*/  PLOP3.LUT P2, PT, PT, PT, PT, 0x80, 0x8 ;  /* 0x000000000008781c */ /* 0x000fe20003f4f070 */
[----:B------:R-:W-:Y:S01]  /*3470*/  ULEA UR23, UR22, UR17, 0x3 ;  /* 0x0000001116177291 */ /* 0x000fe2000f8e18ff */
[----:B------:R-:W-:Y:S02]  /*3480*/  PRMT R3, RZ, 0x654, R3 ;  /* 0x00000654ff037816 */ /* 0x000fe40000000003 */
[----:B------:R-:W2:Y:S01]  /*3490*/  LDS.128 R4, [R4+0x130] ;  /* 0x0001300004047984 */ /* 0x000ea20000000c00 */
[----:B-1----:R-:W-:Y:S02]  /*34a0*/  @P0 SHF.L.U32 R2, R8, 0x1f, RZ ;  /* 0x0000001f08020819 */ /* 0x002fe400000006ff */
[----:B------:R-:W-:Y:S01]  /*34b0*/  SHF.L.U32 R0, R11, 0x1f, RZ ;  /* 0x0000001f0b007819 */ /* 0x000fe200000006ff */
[----:B------:R-:W-:Y:S01]  /*34c0*/  @!PT LDS RZ, [RZ] ;  /* 0x00000000fffff984 */ /* 0x000fe20000000800 */
[----:B------:R-:W-:Y:S01]  /*34d0*/  @!PT LDS RZ, [RZ] ;  /* 0x00000000fffff984 */ /* 0x000fe20000000800 */
[----:B------:R-:W-:Y:S01]  /*34e0*/  @!PT LDS RZ, [RZ] ;  /* 0x00000000fffff984 */ /* 0x000fe20000000800 */
[----:B------:R-:W-:Y:S01]  /*34f0*/  @!PT LDS RZ, [RZ] ;  /* 0x00000000fffff984 */ /* 0x000fe20000000800 */
[----:B------:R1:W-:Y:S06]  /*3500*/  MEMBAR.ALL.CTA ;  /* 0x0000000000007992 */ /* 0x0003ec0000008000 */
[----:B-1----:R-:W1:Y:S02]  /*3510*/  FENCE.VIEW.ASYNC.S ;  /* 0x00000000000073c6 */ /* 0x002e640000000000 */
[----:B-1----:R1:W-:Y:S01]  /*3520*/  SYNCS.ARRIVE.TRANS64.RED.A1T0 RZ, [R3+URZ], RZ ;  /* 0x000000ff03ff79a7 */ /* 0x0023e200081004ff */
[----:B------:R1:W3:Y:S01]  /*3530*/  @P0 SYNCS.PHASECHK.TRANS64.TRYWAIT P2, [UR4], R2 ;  /* 0x00000002ff0005a7 */ /* 0x0002e20008041104 */
[----:B------:R-:W-:Y:S01]  /*3540*/  ULEA.HI UR4, UR22, UR22, URZ, 0x1 ;  /* 0x0000001616047291 */ /* 0x000fe2000f8f08ff */
[----:B--2---:R-:W-:-:S03]  /*3550*/  LOP3.LUT P1, RZ, R6, 0x1, RZ, 0xc0, !PT ;  /* 0x0000000106ff7812 */ /* 0x004fc6000782c0ff */
[----:B------:R-:W-:Y:S02]  /*3560*/  USHF.L.U32 UR18, UR4, 0x6, URZ ;  /* 0x0000000604127899 */ /* 0x000fe400080006ff */
[----:B------:R-:W-:Y:S02]  /*3570*/  ULOP3.LUT UR4, UR4, 0xffe, URZ, 0xc0, !UPT ;  /* 0x00000ffe04047892 */ /* 0x000fe4000f8ec0ff */
[----:B------:R-:W-:Y:S02]  /*3580*/  ULOP3.LUT UR18, UR18, 0xffffff80, URZ, 0xc0, !UPT ;  /* 0xffffff8012127892 */ /* 0x000fe4000f8ec0ff */
[----:B------:R-:W-:Y:S02]  /*3590*/  UIADD3 UR4, UPT, UPT, -UR4, UR22, URZ ;  /* 0x0000001604047290 */ /* 0x000fe4000fffe1ff */
[----:B------:R-:W-:Y:S01]  /*35a0*/  UIADD3 UR18, UPT, UPT, UR30, UR18, URZ ;  /* 0x000000121e127290 */ /* 0x000fe2000fffe0ff */
[----:B------:R-:W2:Y:S03]  /*35b0*/  SYNCS.PHASECHK.TRANS64.TRYWAIT P0, [UR23+0xe0], R0 ;  /* 0x0000e000ff0075a7 */ /* 0x000ea60008001117 */
[----:B------:R-:W-:Y:S01]  /*35c0*/  ULEA UR18, UR4, UR18, 0x14 ;  /* 0x0000001204127291 */ /* 0x000fe2000f8ea0ff */
[----:B-123--:R-:W-:Y:S11]  /*35d0*/  @!P0 BRA `(.L_x_62) ;  /* 0x0000005400248947 */ /* 0x00eff60003800000 */
.L_x_158:
[----:B------:R-:W-:Y:S01]  /*35e0*/  IADD3 R10, PT, PT, R10, 0x1, RZ ;  /* 0x000000010a0a7810 */ /* 0x000fe20007ffe0ff */
[----:B------:R-:W-:Y:S06]  /*35f0*/  BRA.U !UP4, `(.L_x_63) ;  /* 0x000000010c987547 */ /* 0x000fec000b800000 */
[----:B------:R-:W-:Y:S01]  /*3600*/  UPLOP3.LUT UP2, UPT, UPT, UPT, UPT, 0x40, 0x4 ;  /* 0x000000000004789c */ /* 0x000fe20003f4e870 */
[----:B------:R-:W-:Y:S01]  /*3610*/  UMOV UR16, UR29 ;  /* 0x0000001d00107c82 */ /* 0x000fe20008000000 */
[----:B------:R-:W-:Y:S01]  /*3620*/  UMOV UR15, UR28 ;  /* 0x0000001c000f7c82 */ /* 0x000fe20008000000 */
[----:B------:R-:W-:-:S08]  /*3630*/  UMOV UR6, UR14 ;  /* 0x0000000e00067c82 */ /* 0x000fd00008000000 */
.L_x_66:
[----:B------:R-:W-:Y:S02]  /*3640*/  UIADD3 UR16, UPT, UPT, UR16, 0x1, URZ ;  /* 0x0000000110107890 */ /* 0x000fe4000fffe0ff */
[----:B--2---:R-:W-:Y:S02]  /*3650*/  ULEA UR5, UR6, UR17, 0x3 ;  /* 0x0000001106057291 */ /* 0x004fe4000f8e18ff */
[----:B------:R-:W-:Y:S01]  /*3660*/  UISETP.NE.AND UP3, UPT, UR16, URZ, UPT ;  /* 0x000000ff1000728c */ /* 0x000fe2000bf65270 */
[----:B---3--:R-:W-:Y:S10]  /*3670*/  @P2 BRA `(.L_x_64) ;  /* 0x00000000000c2947 */ /* 0x008ff40003800000 */
[----:B-1----:R-:W-:Y:S04]  /*3680*/  SHF.L.U32 R2, R8, 0x1f, RZ ;  /* 0x0000001f08027819 */ /* 0x002fe800000006ff */
[----:B------:R-:W1:Y:S02]  /*3690*/  SYNCS.PHASECHK.TRANS64.TRYWAIT P0, [UR5], R2 ;  /* 0x00000002ff0075a7 */ /* 0x000e640008001105 */
[----:B-1----:R-:W-:Y:S05]  /*36a0*/  @!P0 BRA `(.L_x_65) ;  /* 0x0000005400088947 */ /* 0x002fea0003800000 */
.L_x_64:
[----:B------:R-:W-:Y:S01]  /*36b0*/  UISETP.NE.AND UP0, UPT, UR15, 0x1, UPT ;  /* 0x000000010f00788c */ /* 0x000fe2000bf05270 */
[----:B------:R-:W-:Y:S01]  /*36c0*/  PLOP3.LUT P2, PT, PT, PT, PT, 0x80, 0x8 ;  /* 0x000000000008781c */ /* 0x000fe20003f4f070 */
[----:B------:R-:W-:Y:S02]  /*36d0*/  UIADD3 UR4, UPT, UPT, UR6, 0x1, URZ ;  /* 0x0000000106047890 */ /* 0x000fe4000fffe0ff */
[----:B------:R-:W-:Y:S02]  /*36e0*/  ULEA UR12, UR6, UR21, 0x9 ;  /* 0x00000015060c7291 */ /* 0x000fe4000f8e48ff */
[----:B------:R-:W-:Y:S01]  /*36f0*/  UISETP.NE.AND UP1, UPT, UR4, 0x5, UPT ;  /* 0x000000050400788c */ /* 0x000fe2000bf25270 */
[----:B------:R-:W-:Y:S01]  /*3700*/  PLOP3.LUT P0, PT, PT, PT, UP0, 0x80, 0x8 ;  /* 0x000000000008781c */ /* 0x000fe20003f0f008 */
[----:B------:R-:W-:Y:S02]  /*3710*/  UIADD3 UR10, UPT, UPT, UR12, 0x2, URZ ;  /* 0x000000020c0a7890 */ /* 0x000fe4000fffe0ff */
[----:B------:R-:W-:Y:S02]  /*3720*/  USEL UR7, URZ, 0x1, UP1 ;  /* 0x00000001ff077887 */ /* 0x000fe40008800000 */
[----:B------:R-:W-:Y:S02]  /*3730*/  USEL UR14, UR4, URZ, UP1 ;  /* 0x000000ff040e7287 */ /* 0x000fe40008800000 */
[----:B------:R-:W-:Y:S02]  /*3740*/  UIADD3 UR15, UPT, UPT, UR15, -0x1, URZ ;  /* 0xffffffff0f0f7890 */ /* 0x000fe4000fffe0ff */
[----:B------:R-:W-:Y:S01]  /*3750*/  @UP0 ULEA UR4, UR14, UR17, 0x3 ;  /* 0x000000110e040291 */ /* 0x000fe2000f8e18ff */
[----:B------:R-:W-:Y:S01]  /*3760*/  LOP3.LUT R8, R8, UR7, RZ, 0x3c, !PT ;  /* 0x0000000708087c12 */ /* 0x000fe2000f8e3cff */
[----:B------:R-:W-:Y:S01]  /*3770*/  UIADD3 UR7, UPT, UPT, UR5, 0x28, URZ ;  /* 0x0000002805077890 */ /* 0x000fe2000fffe0ff */
[----:B------:R-:W-:Y:S02]  /*3780*/  UMOV UR13, 0x80004020 ;  /* 0x80004020000d7882 */ /* 0x000fe40000000000 */
[----:B-1----:R-:W-:Y:S01]  /*3790*/  @P0 SHF.L.U32 R0, R8, 0x1f, RZ ;  /* 0x0000001f08000819 */ /* 0x002fe200000006ff */
[----:B------:R-:W-:Y:S01]  /*37a0*/  UMOV UR5, 0x80004020 ;  /* 0x8000402000057882 */ /* 0x000fe20000000000 */
[----:B------:R-:W-:Y:S01]  /*37b0*/  UMOV UR11, 0x80004020 ;  /* 0x80004020000b7882 */ /* 0x000fe20000000000 */
[----:B------:R-:W-:Y:S01]  /*37c0*/  UMOV UR9, 0x80004020 ;  /* 0x8000402000097882 */ /* 0x000fe20000000000 */
[----:B------:R2:W3:Y:S01]  /*37d0*/  @P0 SYNCS.PHASECHK.TRANS64.TRYWAIT P2, [UR4], R0 ;  /* 0x00000000ff0005a7 */ /* 0x0004e20008041104 */
[----:B------:R-:W-:Y:S03]  /*37e0*/  ULEA UR4, UR6, UR20, 0x8 ;  /* 0x0000001406047291 */ /* 0x000fe6000f8e40ff */
[----:B------:R-:W-:Y:S01]  /*37f0*/  UMOV UR6, UR14 ;  /* 0x0000000e00067c82 */ /* 0x000fe20008000000 */
[----:B------:R-:W-:Y:S05]  /*3800*/  UIADD3 UR8, UPT, UPT, UR4, 0x2, URZ ;  /* 0x0000000204087890 */ /* 0x000fea000fffe0ff */
[----:B------:R2:W-:Y:S01]  /*3810*/  UTCHMMA gdesc[UR4], gdesc[UR12], tmem[UR18], tmem[UR26], idesc[UR27], UP2 ;  /* 0x00ff1a0c040075ea */ /* 0x0005e20009000012 */
[----:B------:R-:W-:Y:S03]  /*3820*/  UPLOP3.LUT UP2, UPT, UPT, UPT, UPT, 0x80, 0x8 ;  /* 0x000000000008789c */ /* 0x000fe60003f4f070 */
[----:B------:R2:W-:Y:S01]  /*3830*/  UTCHMMA gdesc[UR8], gdesc[UR10], tmem[UR18], tmem[UR24], idesc[UR25], UPT ;  /* 0x00ff180a080075ea */ /* 0x0005e2000b800012 */
[----:B------:R2:W-:Y:S01]  /*3840*/  UTCBAR.MULTICAST [UR7], URZ, UR19 ;  /* 0x000000ff070073e9 */ /* 0x0005e20008000813 */
[----:B------:R-:W-:Y:S06]  /*3850*/  BRA.U UP3, `(.L_x_66) ;  /* 0xfffffffd03787547 */ /* 0x000fec000b83ffff */
.L_x_63:
[----:B--2---:R-:W-:Y:S01]  /*3860*/  UIADD3 UR4, UPT, UPT, UR22, 0x1, URZ ;  /* 0x0000000116047890 */ /* 0x004fe2000fffe0ff */
[C---:B------:R-:W-:Y:S01]  /*3870*/  ISETP.NE.AND P0, PT, R10.reuse, 0x2, PT ;  /* 0x000000020a00780c */ /* 0x040fe20003f05270 */
[----:B------:R-:W-:Y:S02]  /*3880*/  UIADD3 UR5, UPT, UPT, UR23, 0xc0, URZ ;  /* 0x000000c017057890 */ /* 0x000fe4000fffe0ff */
[----:B------:R-:W-:Y:S01]  /*3890*/  UISETP.NE.AND UP0, UPT, UR4, 0x4, UPT ;  /* 0x000000040400788c */ /* 0x000fe2000bf05270 */
[----:B-1----:R-:W-:Y:S02]  /*38a0*/  SEL R0, RZ, 0x1, P0 ;  /* 0x00000001ff007807 */ /* 0x002fe40000000000 */
[----:B------:R-:W-:Y:S01]  /*38b0*/  SEL R10, R10, RZ, P0 ;  /* 0x000000ff0a0a7207 */ /* 0x000fe20000000000 */
[----:B------:R-:W-:Y:S01]  /*38c0*/  USEL UR6, URZ, 0x1, UP0 ;  /* 0x00000001ff067887 */ /* 0x000fe20008000000 */
[----:B------:R-:W-:Y:S01]  /*38d0*/  LOP3.LUT R9, R9, R0, RZ, 0x3c, !PT ;  /* 0x0000000009097212 */ /* 0x000fe200078e3cff */
[----:B------:R-:W-:Y:S01]  /*38e0*/  USEL UR22, UR4, URZ, UP0 ;  /* 0x000000ff04167287 */ /* 0x000fe20008000000 */
[----:B------:R1:W-:Y:S03]  /*38f0*/  UTCBAR [UR5], URZ ;  /* 0x000000ff050073e9 */ /* 0x0003e600080000ff */
[----:B------:R-:W-:Y:S01]  /*3900*/  LOP3.LUT R11, R11, UR6, RZ, 0x3c, !PT ;  /* 0x000000060b0b7c12 */ /* 0x000fe2000f8e3cff */
[----:B------:R-:W-:Y:S07]  /*3910*/  @P1 BRA `(.L_x_67) ;  /* 0xfffffff800b01947 */ /* 0x000fee000383ffff */
[----:B------:R-:W2:Y:S01]  /*3920*/  S2UR UR8, SR_CgaCtaId ;  /* 0x00000000000879c3 */ /* 0x000ea20000008800 */
[----:B------:R-:W-:Y:S01]  /*3930*/  ELECT P0, URZ, PT ;  /* 0x0000000000ff782f */ /* 0x000fe20003800000 */
[----:B------:R-:W-:Y:S01]  /*3940*/  IMAD.MOV.U32 R0, RZ, RZ, 0x1 ;  /* 0x00000001ff007424 */ /* 0x000fe200078e00ff */
[----:B------:R-:W-:Y:S01]  /*3950*/  UIADD3 UR17, UPT, UPT, UR17, 0xe0, URZ ;  /* 0x000000e011117890 */ /* 0x000fe2000fffe0ff */
[----:B------:R-:W-:Y:S01]  /*3960*/  SHF.L.U32 R2, R11, 0x1f, RZ ;  /* 0x0000001f0b027819 */ /* 0x000fe200000006ff */
[----:B------:R-:W-:-:S03]  /*3970*/  UMOV UR4, 0x40 ;  /* 0x0000004000047882 */ /* 0x000fc60000000000 */
[----:B------:R-:W-:Y:S01]  /*3980*/  UVIRTCOUNT.DEALLOC.SMPOOL 0x80 ;  /* 0x000000800000784c */ /* 0x000fe20000000000 */
[----:B--2---:R-:W-:Y:S02]  /*3990*/  ULEA UR8, UR8, UR4, 0x18 ;  /* 0x0000000408087291 */ /* 0x004fe4000f8ec0ff */
[----:B------:R-:W-:-:S07]  /*39a0*/  ULEA UR4, UR22, UR17, 0x3 ;  /* 0x0000001116047291 */ /* 0x000fce000f8e18ff */
[----:B------:R2:W-:Y:S02]  /*39b0*/  @P0 STS.U8 [UR8+0x1c], R0 ;  /* 0x00001c00ff000988 */ /* 0x0005e40008000008 */
[----:B------:R-:W4:Y:S02]  /*39c0*/  SYNCS.PHASECHK.TRANS64.TRYWAIT P0, [UR4], R2 ;  /* 0x00000002ff0075a7 */ /* 0x000f240008001104 */
[----:B--2-4-:R-:W-:Y:S05]  /*39d0*/  @!P0 BRA `(.L_x_68) ;  /* 0x0000005000548947 */ /* 0x014fea0003800000 */
.L_x_161:
[----:B------:R-:W-:-:S04]  /*39e0*/  UIADD3 UR4, UPT, UPT, UR22, 0x1, URZ ;  /* 0x0000000116047890 */ /* 0x000fc8000fffe0ff */
[----:B------:R-:W-:-:S04]  /*39f0*/  UISETP.NE.AND UP0, UPT, UR4, 0x4, UPT ;  /* 0x000000040400788c */ /* 0x000fc8000bf05270 */
[----:B------:R-:W-:Y:S02]  /*3a00*/  USEL UR6, URZ, 0x1, UP0 ;  /* 0x00000001ff067887 */ /* 0x000fe40008000000 */
[----:B------:R-:W-:-:S04]  /*3a10*/  USEL UR4, UR4, URZ, UP0 ;  /* 0x000000ff04047287 */ /* 0x000fc80008000000 */
[----:B-1----:R-:W-:Y:S01]  /*3a20*/  ULEA UR5, UR4, UR17, 0x3 ;  /* 0x0000001104057291 */ /* 0x002fe2000f8e18ff */
[----:B--2---:R-:W-:-:S04]  /*3a30*/  LOP3.LUT R2, R11, UR6, RZ, 0x3c, !PT ;  /* 0x000000060b027c12 */ /* 0x004fc8000f8e3cff */
[----:B------:R-:W-:-:S04]  /*3a40*/  SHF.L.U32 R3, R2, 0x1f, RZ ;  /* 0x0000001f02037819 */ /* 0x000fc800000006ff */
[----:B------:R-:W1:Y:S02]  /*3a50*/  SYNCS.PHASECHK.TRANS64.TRYWAIT P0, [UR5], R3 ;  /* 0x00000003ff0075a7 */ /* 0x000e640008001105 */
[----:B-1----:R-:W-:Y:S05]  /*3a60*/  @!P0 BRA `(.L_x_69) ;  /* 0x0000005000488947 */ /* 0x002fea0003800000 */
.L_x_163:
        /* <DEDUP_REMOVED lines=9> */
.L_x_165:
[----:B------:R-:W-:-:S04]  /*3b00*/  UIADD3 UR4, UPT, UPT, UR4, 0x1, URZ ;  /* 0x0000000104047890 */ /* 0x000fc8000fffe0ff */
[----:B------:R-:W-:-:S04]  /*3b10*/  UISETP.NE.AND UP0, UPT, UR4, 0x4, UPT ;  /* 0x000000040400788c */ /* 0x000fc8000bf05270 */
[----:B------:R-:W-:Y:S02]  /*3b20*/  USEL UR5, URZ, 0x1, UP0 ;  /* 0x00000001ff057887 */ /* 0x000fe40008000000 */
[----:B------:R-:W-:-:S04]  /*3b30*/  USEL UR4, UR4, URZ, UP0 ;  /* 0x000000ff04047287 */ /* 0x000fc80008000000 */
[----:B------:R-:W-:Y:S01]  /*3b40*/  ULEA UR4, UR4, UR17, 0x3 ;  /* 0x0000001104047291 */ /* 0x000fe2000f8e18ff */
[----:B------:R-:W-:-:S04]  /*3b50*/  LOP3.LUT R2, R2, UR5, RZ, 0x3c, !PT ;  /* 0x0000000502027c12 */ /* 0x000fc8000f8e3cff */
[----:B------:R-:W-:-:S04]  /*3b60*/  SHF.L.U32 R2, R2, 0x1f, RZ ;  /* 0x0000001f02027819 */ /* 0x000fc800000006ff */
[----:B------:R-:W2:Y:S02]  /*3b70*/  SYNCS.PHASECHK.TRANS64.TRYWAIT P0, [UR4], R2 ;  /* 0x00000002ff0075a7 */ /* 0x000ea40008001104 */
[----:B--2---:R-:W-:Y:S05]  /*3b80*/  @!P0 BRA `(.L_x_71) ;  /* 0x0000005000308947 */ /* 0x004fea0003800000 */
.L_x_167:
[----:B------:R-:W-:Y:S01]  /*3b90*/  NOP ;  /* 0x0000000000007918 */ /* 0x000fe20000000000 */
[----:B-1----:R-:W1:Y:S01]  /*3ba0*/  LDS R0, [UR8+0x14] ;  /* 0x00001408ff007984 */ /* 0x002e620008000800 */
[----:B------:R-:W-:Y:S01]  /*3bb0*/  ULOP3.LUT UR4, UR30, 0xffff, URZ, 0xc0, !UPT ;  /* 0x0000ffff1e047892 */ /* 0x000fe2000f8ec0ff */
[----:B------:R-:W-:Y:S01]  /*3bc0*/  UMOV UR5, 0xffff ;  /* 0x0000ffff00057882 */ /* 0x000fe20000000000 */
[----:B------:R-:W-:Y:S02]  /*3bd0*/  UMOV UR6, 0x1 ;  /* 0x0000000100067882 */ /* 0x000fe40000000000 */
[----:B------:R-:W-:-:S04]  /*3be0*/  USHF.R.U32.HI UR4, URZ, 0x5, UR4 ;  /* 0x00000005ff047899 */ /* 0x000fc80008011604 */
[----:B------:R-:W-:Y:S02]  /*3bf0*/  USHF.L.U32 UR5, UR5, UR4, URZ ;  /* 0x0000000405057299 */ /* 0x000fe400080006ff */
[----:B------:R-:W-:-:S04]  /*3c00*/  USHF.L.U32 UR4, UR6, UR4, URZ ;  /* 0x0000000406047299 */ /* 0x000fc800080006ff */
[----:B-1----:R-:W-:-:S04]  /*3c10*/  LOP3.LUT R0, R0, UR5, RZ, 0xc0, !PT ;  /* 0x0000000500007c12 */ /* 0x002fc8000f8ec0ff */
[----:B------:R-:W-:-:S13]  /*3c20*/  ISETP.NE.AND P0, PT, R0, UR5, PT ;  /* 0x0000000500007c0c */ /* 0x000fda000bf05270 */
[----:B------:R-:W-:Y:S05]  /*3c30*/  @P0 BRA `(.L_x_72) ;  /* 0x0000000000580947 */ /* 0x000fea0003800000 */
[----:B------:R-:W1:Y:S02]  /*3c40*/  LDS R0, [UR8+0x18] ;  /* 0x00001808ff007984 */ /* 0x000e640008000800 */
[----:B-1----:R-:W-:-:S04]  /*3c50*/  LOP3.LUT R0, R0, UR4, RZ, 0xc0, !PT ;  /* 0x0000000400007c12 */ /* 0x002fc8000f8ec0ff */
[----:B------:R-:W-:-:S13]  /*3c60*/  ISETP.NE.AND P0, PT, R0, UR4, PT ;  /* 0x0000000400007c0c */ /* 0x000fda000bf05270 */
[----:B------:R-:W-:Y:S05]  /*3c70*/  @P0 BRA `(.L_x_73) ;  /* 0x00000000003c0947 */ /* 0x000fea0003800000 */
[----:B------:R-:W1:Y:S01]  /*3c80*/  S2R R2, SR_LANEID ;  /* 0x0000000000027919 */ /* 0x000e620000000000 */
[----:B------:R-:W-:-:S06]  /*3c90*/  ULOP3.LUT UR5, URZ, UR5, URZ, 0x33, !UPT ;  /* 0x00000005ff057292 */ /* 0x000fcc000f8e33ff */
[----:B------:R-:W-:-:S04]  /*3ca0*/  IMAD.U32 R0, RZ, RZ, UR5 ;  /* 0x00000005ff007e24 */ /* 0x000fc8000f8e00ff */
[----:B------:R2:W4:Y:S02]  /*3cb0*/  REDUX UR7, R0 ;  /* 0x00000000000773c4 */ /* 0x0005240000000000 */
[----:B------:R1:W-:Y:S01]  /*3cc0*/  UTCATOMSWS.AND URZ, UR5 ;  /* 0x0000000500ff79e3 */ /* 0x0003e20008000000 */
[----:B--2---:R-:W-:Y:S01]  /*3cd0*/  LOP3.LUT R0, RZ, UR4, RZ, 0x33, !PT ;  /* 0x00000004ff007c12 */ /* 0x004fe2000f8e33ff */
[----:B------:R-:W-:Y:S02]  /*3ce0*/  VOTEU.ANY UR4, UPT, PT ;  /* 0x0000000000047886 */ /* 0x000fe400038e0100 */
[----:B------:R-:W-:Y:S02]  /*3cf0*/  UFLO.U32 UR4, UR4 ;  /* 0x00000004000472bd */ /* 0x000fe400080e0000 */
[----:B------:R-:W2:Y:S04]  /*3d00*/  REDUX UR6, R0 ;  /* 0x00000000000673c4 */ /* 0x000ea80000000000 */
[----:B-1----:R-:W-:-:S02]  /*3d10*/  ISETP.EQ.U32.AND P0, PT, R2, UR4, PT ;  /* 0x0000000402007c0c */ /* 0x002fc4000bf02070 */
[----:B----4-:R-:W-:-:S11]  /*3d20*/  MOV R2, UR7 ;  /* 0x0000000700027c02 */ /* 0x010fd60008000f00 */
[----:B------:R1:W-:Y:S01]  /*3d30*/  @P0 ATOMS.AND RZ, [UR8+0x14], R2 ;  /* 0x00001402ffff098c */ /* 0x0003e2000a800008 */
[----:B--2---:R-:W-:-:S05]  /*3d40*/  IMAD.U32 R0, RZ, RZ, UR6 ;  /* 0x00000006ff007e24 */ /* 0x004fca000f8e00ff */
[----:B------:R1:W-:Y:S01]  /*3d50*/  @P0 ATOMS.AND RZ, [UR8+0x18], R0 ;  /* 0x00001800ffff098c */ /* 0x0003e2000a800008 */
[----:B------:R-:W-:Y:S05]  /*3d60*/  BRA `(.L_x_74) ;  /* 0x0000000000147947 */ /* 0x000fea0003800000 */
.L_x_73:
[----:B------:R-:W-:Y:S02]  /*3d70*/  MOV R2, 0x3d90 ;  /* 0x00003d9000027802 */ /* 0x000fe40000000f00 */
[----:B---3-5:R-:W-:Y:S05]  /*3d80*/  CALL.REL.NOINC `($__internal_0_$__cuda_sm10x_tcgen05_guardrail_trap_col_being_dealloced_not_returned_by_alloc) ;  /* 0x0000005400187944 */ /* 0x028fea0003c00000 */
[----:B------:R-:W-:Y:S05]  /*3d90*/  BRA `(.L_x_74) ;  /* 0x0000000000087947 */ /* 0x000fea0003800000 */
.L_x_72:
[----:B------:R-:W-:Y:S02]  /*3da0*/  MOV R2, 0x3dc0 ;  /* 0x00003dc000027802 */ /* 0x000fe40000000f00 */
[----:B---3-5:R-:W-:Y:S05]  /*3db0*/  CALL.REL.NOINC `($__internal_2_$__cuda_sm10x_tcgen05_guardrail_trap_unallocated_columns_being_dealloced) ;  /* 0x0000005400247944 */ /* 0x028fea0003c00000 */
.L_x_74:
[----:B------:R-:W-:Y:S01]  /*3dc0*/  NOP ;  /* 0x0000000000007918 */ /* 0x000fe20000000000 */
[----:B------:R-:W-:Y:S05]  /*3dd0*/  EXIT ;  /* 0x000000000000794d */ /* 0x000fea0003800000 */
.L_x_56:
[----:B------:R-:W-:-:S09]  /*3de0*/  UISETP.NE.OR UP0, UPT, UR18, 0x3, !UP3 ;  /* 0x000000031200788c */ /* 0x000fd2000df05670 */
[----:B------:R-:W-:Y:S05]  /*3df0*/  BRA.U UP0, `(.L_x_75) ;  /* 0x0000001100887547 */ /* 0x000fea000b800000 */
[----:B------:R-:W2:Y:S01]  /*3e00*/  LDCU.64 UR4, c[0x0][0x888] ;  /* 0x00011100ff0477ac */ /* 0x000ea20008000a00 */
[----:B------:R-:W3:Y:S01]  /*3e10*/  S2UR UR8, SR_CgaCtaId ;  /* 0x00000000000879c3 */ /* 0x000ee20000008800 */
[----:B------:R-:W-:Y:S02]  /*3e20*/  HFMA2 R9, -RZ, RZ, 0, 0 ;  /* 0x00000000ff097431 */ /* 0x000fe400000001ff */
[----:B------:R-:W-:Y:S01]  /*3e30*/  IMAD.MOV.U32 R11, RZ, RZ, 0x1 ;  /* 0x00000001ff0b7424 */ /* 0x000fe200078e00ff */
[----:B------:R-:W4:Y:S01]  /*3e40*/  LDCU UR40, c[0x0][0x370] ;  /* 0x00006e00ff2877ac */ /* 0x000f220008000800 */
[----:B------:R-:W-:Y:S01]  /*3e50*/  IMAD.MOV.U32 R10, RZ, RZ, RZ ;  /* 0x000000ffff0a7224 */ /* 0x000fe200078e00ff */
[----:B------:R-:W-:Y:S01]  /*3e60*/  MOV R3, 0x1000 ;  /* 0x0000100000037802 */ /* 0x000fe20000000f00 */
[----:B------:R-:W4:Y:S01]  /*3e70*/  LDCU.128 UR44, c[0x0][0xb10] ;  /* 0x00016200ff2c77ac */ /* 0x000f220008000c00 */
[----:B------:R-:W1:Y:S01]  /*3e80*/  LDC.64 R12, c[0x0][0x348] ;  /* 0x0000d200ff0c7b82 */ /* 0x000e620000000a00 */
[----:B------:R-:W3:Y:S01]  /*3e90*/  LDCU UR37, c[0x0][0x374] ;  /* 0x00006e80ff2577ac */ /* 0x000ee20008000800 */
[----:B------:R-:W3:Y:S01]  /*3ea0*/  LDCU.64 UR38, c[0x0][0x890] ;  /* 0x00011200ff2677ac */ /* 0x000ee20008000a00 */
[----:B------:R-:W3:Y:S01]  /*3eb0*/  LDCU UR15, c[0x0][0xb0c] ;  /* 0x00016180ff0f77ac */ /* 0x000ee20008000800 */
[----:B--2---:R-:W-:Y:S01]  /*3ec0*/  UISETP.NE.U32.AND UP0, UPT, UR4, URZ, UPT ;  /* 0x000000ff0400728c */ /* 0x004fe2000bf05070 */
[----:B------:R-:W2:Y:S01]  /*3ed0*/  LDCU UR54, c[0x0][0xb20] ;  /* 0x00016400ff3677ac */ /* 0x000ea20008000800 */
[----:B------:R-:W2:Y:S01]  /*3ee0*/  LDCU UR4, c[0x0][0xb30] ;  /* 0x00016600ff0477ac */ /* 0x000ea20008000800 */
[----:B------:R-:W-:Y:S01]  /*3ef0*/  UMOV UR21, 0x400 ;  /* 0x0000040000157882 */ /* 0x000fe20000000000 */
[----:B----4-:R-:W-:-:S02]  /*3f00*/  UIMAD.WIDE.U32 UR52, UR40, UR44, URZ ;  /* 0x0000002c283472a5 */ /* 0x010fc4000f8e00ff */
[----:B---3--:R-:W-:Y:S02]  /*3f10*/  UIMAD.WIDE.U32 UR6, UR37, UR47, URZ ;  /* 0x0000002f250672a5 */ /* 0x008fe4000f8e00ff */
[----:B------:R-:W-:Y:S02]  /*3f20*/  ULEA UR21, UR8, UR21, 0x18 ;  /* 0x0000001508157291 */ /* 0x000fe4000f8ec0ff */
[----:B------:R-:W-:Y:S02]  /*3f30*/  USEL UR41, URZ, 0x1, UP6 ;  /* 0x00000001ff297887 */ /* 0x000fe4000b000000 */
[----:B------:R-:W-:Y:S02]  /*3f40*/  UISETP.NE.U32.AND UP6, UPT, UR38, URZ, UPT ;  /* 0x000000ff2600728c */ /* 0x000fe4000bfc5070 */
[----:B------:R-:W-:Y:S02]  /*3f50*/  UIADD3 UR43, UPT, UPT, UR21, 0x68, URZ ;  /* 0x00000068152b7890 */ /* 0x000fe4000fffe0ff */
[----:B------:R-:W-:-:S02]  /*3f60*/  UIADD3 UR33, UPT, UPT, UR21, 0x50, URZ ;  /* 0x0000005015217890 */ /* 0x000fc4000fffe0ff */
[----:B------:R-:W-:Y:S02]  /*3f70*/  UIADD3 UR25, UPT, UPT, UR21, 0x58, URZ ;  /* 0x0000005815197890 */ /* 0x000fe4000fffe0ff */
[----:B------:R-:W-:Y:S02]  /*3f80*/  UIADD3 UR17, UPT, UPT, UR21, 0x60, URZ ;  /* 0x0000006015117890 */ /* 0x000fe4000fffe0ff */
[----:B------:R-:W-:Y:S02]  /*3f90*/  UISETP.NE.AND.EX UP5, UPT, UR5, URZ, UPT, UP0 ;  /* 0x000000ff0500728c */ /* 0x000fe4000bfa5300 */
[----:B------:R-:W-:Y:S01]  /*3fa0*/  UISETP.NE.AND UP0, UPT, UR42, 0x1, UPT ;  /* 0x000000012a00788c */ /* 0x000fe2000bf05270 */
[----:B------:R-:W-:Y:S01]  /*3fb0*/  UMOV UR52, UR53 ;  /* 0x0000003500347c82 */ /* 0x000fe20008000000 */
[----:B------:R-:W-:Y:S01]  /*3fc0*/  UMOV UR51, UR7 ;  /* 0x0000000700337c82 */ /* 0x000fe20008000000 */
[----:B------:R-:W-:Y:S02]  /*3fd0*/  UISETP.NE.AND UP0, UPT, UR15, 0x1, UPT ;  /* 0x000000010f00788c */ /* 0x000fe4000bf05270 */
[----:B------:R-:W-:-:S02]  /*3fe0*/  UPLOP3.LUT UP4, UPT, UPT, UPT, UPT, 0x40, 0x4 ;  /* 0x000000000004789c */ /* 0x000fc40003f8e870 */
[----:B------:R-:W-:Y:S01]  /*3ff0*/  UISETP.GE.AND UP2, UPT, UR42, 0x1, UPT ;  /* 0x000000012a00788c */ /* 0x000fe2000bf46270 */
[----:B------:R-:W3:Y:S01]  /*4000*/  LDCU.64 UR22, c[0x0][0xb28] ;  /* 0x00016500ff1677ac */ /* 0x000ee20008000a00 */
[----:B------:R-:W-:Y:S02]  /*4010*/  UISETP.NE.AND.EX UP6, UPT, UR39, URZ, UPT, UP6 ;  /* 0x000000ff2700728c */ /* 0x000fe4000bfc5360 */
[----:B------:R-:W-:Y:S02]  /*4020*/  UPRMT UR43, UR8, 0x654, UR43 ;  /* 0x00000654082b7896 */ /* 0x000fe4000800002b */
[----:B------:R-:W-:Y:S02]  /*4030*/  UPRMT UR50, UR8, 0x654, UR33 ;  /* 0x0000065408327896 */ /* 0x000fe40008000021 */
[----:B------:R-:W-:Y:S02]  /*4040*/  UPRMT UR49, UR8, 0x654, UR25 ;  /* 0x0000065408317896 */ /* 0x000fe40008000019 */
[----:B------:R-:W-:-:S02]  /*4050*/  UPRMT UR48, UR8, 0x654, UR17 ;  /* 0x0000065408307896 */ /* 0x000fc40008000011 */
[----:B------:R-:W-:Y:S02]  /*4060*/  USHF.R.U32.HI UR52, URZ, UR45, UR52 ;  /* 0x0000002dff347299 */ /* 0x000fe40008011634 */
[----:B--2---:R-:W-:Y:S02]  /*4070*/  USHF.R.U32.HI UR51, URZ, UR54, UR51 ;  /* 0x00000036ff337299 */ /* 0x004fe40008011633 */
[----:B------:R-:W-:Y:S02]  /*4080*/  UISETP.NE.AND UP0, UPT, UR46, 0x1, UPT ;  /* 0x000000012e00788c */ /* 0x000fe4000bf05270 */
[----:B-1----:R-:W-:-:S11]  /*4090*/  UISETP.NE.AND UP3, UPT, UR4, 0x1, UPT ;  /* 0x000000010400788c */ /* 0x002fd6000bf65270 */
.L_x_86:
[C---:B------:R-:W-:Y:S02]  /*40a0*/  LEA R8, R10.reuse, UR21, 0x3 ;  /* 0x000000150a087c11 */ /* 0x040fe4000f8e18ff */
[----:B------:R-:W-:Y:S02]  /*40b0*/  SHF.L.U32 R0, R9, 0x1f, RZ ;  /* 0x0000001f09007819 */ /* 0x000fe400000006ff */
[----:B------:R-:W-:Y:S02]  /*40c0*/  LEA R4, R10, UR21, 0x4 ;  /* 0x000000150a047c11 */ /* 0x000fe4000f8e20ff */
[----:B-1----:R-:W1:Y:S02]  /*40d0*/  SYNCS.PHASECHK.TRANS64.TRYWAIT P0, [R8+URZ+0xa0], R0 ;  /* 0x0000a000080075a7 */ /* 0x002e6400080011ff */
[----:B-1----:R-:W-:Y:S05]  /*40e0*/  @!P0 BRA `(.L_x_76) ;  /* 0x0000004800f08947 */ /* 0x002fea0003800000 */
.L_x_168:
[----:B------:R-:W2:Y:S01]  /*40f0*/  LDS.128 R4, [R4+0x130] ;  /* 0x0001300004047984 */ /* 0x000ea20000000c00 */
[----:B------:R-:W-:Y:S01]  /*4100*/  UISETP.GE.AND UP0, UPT, UR42, 0x1, UPT ;  /* 0x000000012a00788c */ /* 0x000fe2000bf06270 */
[----:B------:R-:W-:Y:S01]  /*4110*/  @!PT LDS RZ, [RZ] ;  /* 0x00000000fffff984 */ /* 0x000fe20000000800 */
[----:B------:R-:W-:Y:S01]  /*4120*/  @!PT LDS RZ, [RZ] ;  /* 0x00000000fffff984 */ /* 0x000fe20000000800 */
[----:B------:R-:W-:Y:S01]  /*4130*/  @!PT LDS RZ, [RZ] ;  /* 0x00000000fffff984 */ /* 0x000fe20000000800 */
[----:B------:R-:W-:Y:S01]  /*4140*/  @!PT LDS RZ, [RZ] ;  /* 0x00000000fffff984 */ /* 0x000fe20000000800 */
[----:B------:R4:W-:Y:S06]  /*4150*/  MEMBAR.ALL.CTA ;  /* 0x0000000000007992 */ /* 0x0009ec0000008000 */
[----:B----4-:R-:W4:Y:S01]  /*4160*/  FENCE.VIEW.ASYNC.S ;  /* 0x00000000000073c6 */ /* 0x010f220000000000 */
[----:B--2---:R-:W-:Y:S11]  /*4170*/  LOP3.LUT P0, RZ, R6, 0x1, RZ, 0xc0, !PT ;  /* 0x0000000106ff7812 */ /* 0x004ff6000780c0ff */
[----:B------:R-:W-:Y:S02]  /*4180*/  @!UPT UIADD3 URZ, UPT, UPT, URZ, URZ, URZ ;  /* 0x000000fffffff290 */ /* 0x000fe4000fffe0ff */
[----:B----4-:R-:W-:Y:S01]  /*4190*/  VOTEU.ANY UP2, P0 ;  /* 0x0000000000ff7886 */ /* 0x010fe20000040100 */
[----:B------:R-:W-:Y:S11]  /*41a0*/  PLOP3.LUT P0, PT, PT, PT, UP2, 0x80, 0x8 ;  /* 0x000000000008781c */ /* 0x000ff60003f0f028 */
[----:B------:R-:W-:Y:S02]  /*41b0*/  @!UPT UIADD3 URZ, UPT, UPT, URZ, URZ, URZ ;  /* 0x000000fffffff290 */ /* 0x000fe4000fffe0ff */
[----:B-1----:R-:W-:Y:S02]  /*41c0*/  @P0 SHF.R.U32.HI R0, RZ, 0x10, R5 ;  /* 0x00000010ff000819 */ /* 0x002fe40000011605 */
[----:B------:R-:W-:Y:S02]  /*41d0*/  @P0 MOV R2, R4 ;  /* 0x0000000400020202 */ /* 0x000fe40000000f00 */
[----:B------:R-:W-:Y:S01]  /*41e0*/  @P0 R2UR UR4, R0 ;  /* 0x00000000000402ca */ /* 0x000fe200000e0000 */
[----:B------:R-:W-:Y:S01]  /*41f0*/  VIADD R0, R8, 0xb0 ;  /* 0x000000b008007836 */ /* 0x000fe20000000000 */
[----:B------:R-:W-:Y:S02]  /*4200*/  @P0 LOP3.LUT R4, R5, 0xffff, RZ, 0xc0, !PT ;  /* 0x0000ffff05040812 */ /* 0x000fe400078ec0ff */
[----:B------:R-:W-:Y:S02]  /*4210*/  @P0 R2UR UR6, R2 ;  /* 0x00000000020602ca */ /* 0x000fe400000e0000 */
[----:B------:R-:W-:Y:S02]  /*4220*/  PRMT R0, RZ, 0x654, R0 ;  /* 0x00000654ff007816 */ /* 0x000fe40000000000 */
[----:B------:R-:W-:Y:S02]  /*4230*/  @P0 R2UR UR5, R4 ;  /* 0x00000000040502ca */ /* 0x000fe400000e0000 */
[----:B------:R1:W-:Y:S03]  /*4240*/  SYNCS.ARRIVE.TRANS64.RED.A1T0 RZ, [R0+URZ], RZ ;  /* 0x000000ff00ff79a7 */ /* 0x0003e600081004ff */
[----:B------:R-:W-:Y:S04]  /*4250*/  @UP2 UMOV UR29, UR4 ;  /* 0x00000004001d2c82 */ /* 0x000fe80008000000 */
[----:B------:R-:W-:Y:S04]  /*4260*/  @UP2 UMOV UR14, UR6 ;  /* 0x00000006000e2c82 */ /* 0x000fe80008000000 */
[----:B------:R-:W-:Y:S01]  /*4270*/  @UP2 UMOV UR13, UR5 ;  /* 0x00000005000d2c82 */ /* 0x000fe20008000000 */
[----:B------:R-:W-:Y:S05]  /*4280*/  BRA.U !UP0, `(.L_x_77) ;  /* 0x0000000108c07547 */ /* 0x000fea000b800000 */
[----:B------:R-:W-:Y:S02]  /*4290*/  UIMAD.WIDE.U32 UR18, UR13, UR47, URZ ;  /* 0x0000002f0d1272a5 */ /* 0x000fe4000f8e00ff */
[----:B------:R-:W-:Y:S02]  /*42a0*/  UP2UR UR16, UPR, URZ, 0x4 ;  /* 0x00000004ff107883 */ /* 0x000fe40008000000 */
[----:B------:R-:W-:Y:S02]  /*42b0*/  UISETP.NE.AND UP2, UPT, UR46, 0x1, UPT ;  /* 0x000000012e00788c */ /* 0x000fe4000bf45270 */
[----:B------:R-:W-:Y:S02]  /*42c0*/  UIMAD.WIDE.U32 UR26, UR14, UR44, URZ ;  /* 0x0000002c0e1a72a5 */ /* 0x000fe4000f8e00ff */
[----:B------:R-:W-:Y:S02]  /*42d0*/  USEL UR4, UR37, UR51, !UP2 ;  /* 0x0000003325047287 */ /* 0x000fe4000d000000 */
[----:B------:R-:W-:Y:S02]  /*42e0*/  UISETP.NE.AND UP0, UPT, UR15, 0x1, UPT ;  /* 0x000000010f00788c */ /* 0x000fe4000bf05270 */
[----:B------:R-:W-:Y:S02]  /*42f0*/  UP2UR UR20, UPR, URZ, 0x2 ;  /* 0x00000002ff147883 */ /* 0x000fe40008000000 */
[----:B------:R-:W-:Y:S02]  /*4300*/  UISETP.NE.AND UP1, UPT, UR42, 0x1, UPT ;  /* 0x000000012a00788c */ /* 0x000fe4000bf25270 */
[----:B---3--:R-:W-:Y:S02]  /*4310*/  UIMAD.WIDE.U32 UR8, UR4, UR22, URZ ;  /* 0x00000016040872a5 */ /* 0x008fe4000f8e00ff */
[----:B------:R-:W-:Y:S01]  /*4320*/  USEL UR7, UR40, UR52, !UP0 ;  /* 0x0000003428077287 */ /* 0x000fe2000c000000 */
[----:B------:R-:W-:Y:S02]  /*4330*/  UMOV UR5, UR19 ;  /* 0x0000001300057c82 */ /* 0x000fe40008000000 */
[----:B------:R-:W-:Y:S02]  /*4340*/  USHF.R.U32.HI UR6, URZ, UR54, UR5 ;  /* 0x00000036ff067299 */ /* 0x000fe40008011605 */
[----:B------:R-:W-:Y:S02]  /*4350*/  UIMAD.WIDE.U32 UR10, UR7, UR22, URZ ;  /* 0x00000016070a72a5 */ /* 0x000fe4000f8e00ff */
[----:B------:R-:W-:Y:S02]  /*4360*/  USEL UR6, UR13, UR6, !UP2 ;  /* 0x000000060d067287 */ /* 0x000fe4000d000000 */
[----:B------:R-:W-:Y:S01]  /*4370*/  UISETP.NE.AND UP2, UPT, UR16, URZ, UPT ;  /* 0x000000ff1000728c */ /* 0x000fe2000bf45270 */
[----:B------:R-:W-:Y:S02]  /*4380*/  UMOV UR5, UR27 ;  /* 0x0000001b00057c82 */ /* 0x000fe40008000000 */
[----:B------:R-:W-:Y:S03]  /*4390*/  USHF.R.U32.HI UR12, URZ, UR45, UR5 ;  /* 0x0000002dff0c7299 */ /* 0x000fe60008011605 */
[----:B------:R-:W-:Y:S02]  /*43a0*/  UMOV UR5, UR9 ;  /* 0x0000000900057c82 */ /* 0x000fe40008000000 */
[----:B------:R-:W-:Y:S03]  /*43b0*/  @UP1 USHF.R.U32.HI UR4, URZ, UR23, UR5 ;  /* 0x00000017ff041299 */ /* 0x000fe60008011605 */
[----:B------:R-:W-:Y:S01]  /*43c0*/  UMOV UR5, UR11 ;  /* 0x0000000b00057c82 */ /* 0x000fe20008000000 */
[----:B------:R-:W-:Y:S02]  /*43d0*/  UIMAD UR4, UR42, UR4, URZ ;  /* 0x000000042a0472a4 */ /* 0x000fe4000f8e02ff */
[----:B------:R-:W-:Y:S02]  /*43e0*/  @UP1 USHF.R.U32.HI UR7, URZ, UR23, UR5 ;  /* 0x00000017ff071299 */ /* 0x000fe40008011605 */
[----:B------:R-:W-:Y:S02]  /*43f0*/  USEL UR5, UR14, UR12, !UP0 ;  /* 0x0000000c0e057287 */ /* 0x000fe4000c000000 */
[----:B------:R-:W-:Y:S02]  /*4400*/  UIMAD.WIDE.U32 UR10, UR6, UR22, URZ ;  /* 0x00000016060a72a5 */ /* 0x000fe4000f8e00ff */
[----:B------:R-:W-:Y:S02]  /*4410*/  UIMAD UR8, UR42, UR7, URZ ;  /* 0x000000072a0872a4 */ /* 0x000fe4000f8e02ff */
[----:B------:R-:W-:Y:S03]  /*4420*/  UISETP.GE.AND UP0, UPT, UR6, UR4, UPT ;  /* 0x000000040600728c */ /* 0x000fe6000bf06270 */
[----:B------:R-:W-:Y:S01]  /*4430*/  UMOV UR4, UR11 ;  /* 0x0000000b00047c82 */ /* 0x000fe20008000000 */
[----:B------:R-:W-:Y:S02]  /*4440*/  UISETP.GE.OR UP0, UPT, UR5, UR8, UP0 ;  /* 0x000000080500728c */ /* 0x000fe40008706670 */
[----:B------:R-:W-:Y:S02]  /*4450*/  USHF.R.U32.HI UR4, URZ, UR23, UR4 ;  /* 0x00000017ff047299 */ /* 0x000fe40008011604 */
[----:B------:R-:W-:Y:S02]  /*4460*/  UIMAD.WIDE.U32 UR8, UR5, UR22, URZ ;  /* 0x00000016050872a5 */ /* 0x000fe4000f8e00ff */
[----:B------:R-:W-:Y:S04]  /*4470*/  USEL UR10, UR6, UR4, !UP1 ;  /* 0x00000004060a7287 */ /* 0x000fe8000c800000 */
[----:B------:R-:W-:Y:S01]  /*4480*/  UIADD3 UR11, UPT, UPT, -UR10, URZ, URZ ;  /* 0x000000ff0a0b7290 */ /* 0x000fe2000fffe1ff */
[----:B------:R-:W-:Y:S02]  /*4490*/  @!UP0 UMOV UR4, UR9 ;  /* 0x0000000900048c82 */ /* 0x000fe40008000000 */
[----:B------:R-:W-:Y:S02]  /*44a0*/  @!UP0 USHF.R.U32.HI UR4, URZ, UR23, UR4 ;  /* 0x00000017ff048299 */ /* 0x000fe40008011604 */
[----:B------:R-:W-:Y:S02]  /*44b0*/  UIMAD UR8, UR42, UR11, UR6 ;  /* 0x0000000b2a0872a4 */ /* 0x000fe4000f8e0206 */
[----:B------:R-:W-:Y:S02]  /*44c0*/  @!UP0 USEL UR4, UR5, UR4, !UP1 ;  /* 0x0000000405048287 */ /* 0x000fe4000c800000 */
[----:B------:R-:W-:Y:S02]  /*44d0*/  UISETP.NE.AND UP1, UPT, UR20, URZ, UPT ;  /* 0x000000ff1400728c */ /* 0x000fe4000bf25270 */
[----:B------:R-:W-:Y:S02]  /*44e0*/  @!UP0 UIMAD UR8, UR7, UR8, UR4 ;  /* 0x00000008070882a4 */ /* 0x000fe4000f8e0204 */
[----:B------:R-:W-:Y:S02]  /*44f0*/  @!UP0 UIADD3 UR9, UPT, UPT, UR10, -UR4, URZ ;  /* 0x800000040a098290 */ /* 0x000fe4000fffe0ff */
[----:B------:R-:W-:Y:S02]  /*4500*/  UIADD3 UR4, UPT, UPT, -UR5, URZ, URZ ;  /* 0x000000ff05047290 */ /* 0x000fe4000fffe1ff */
[----:B------:R-:W-:Y:S02]  /*4510*/  UIADD3 UR7, UPT, UPT, -UR6, URZ, URZ ;  /* 0x000000ff06077290 */ /* 0x000fe4000fffe1ff */
[----:B------:R-:W-:Y:S02]  /*4520*/  @!UP0 UIMAD UR6, UR9, UR42, UR5 ;  /* 0x0000002a090682a4 */ /* 0x000fe4000f8e0205 */
[----:B------:R-:W-:Y:S02]  /*4530*/  UIMAD UR14, UR15, UR4, UR14 ;  /* 0x000000040f0e72a4 */ /* 0x000fe4000f8e020e */
[----:B------:R-:W-:Y:S01]  /*4540*/  UIMAD UR13, UR46, UR7, UR13 ;  /* 0x000000072e0d72a4 */ /* 0x000fe2000f8e020d */
[----:B------:R-:W-:Y:S02]  /*4550*/  @!UP0 UMOV UR5, UR8 ;  /* 0x0000000800058c82 */ /* 0x000fe40008000000 */
[----:B------:R-:W-:Y:S02]  /*4560*/  UIMAD UR14, UR5, UR15, UR14 ;  /* 0x0000000f050e72a4 */ /* 0x000fe4000f8e020e */
[----:B------:R-:W-:Y:S11]  /*4570*/  UIMAD UR13, UR6, UR46, UR13 ;  /* 0x0000002e060d72a4 */ /* 0x000ff6000f8e020d */
[----:B------:R-:W-:Y:S01]  /*4580*/  @!UPT UIADD3 URZ, UPT, UPT, URZ, URZ, URZ ;  /* 0x000000fffffff290 */ /* 0x000fe2000fffe0ff */
.L_x_77:
[----:B------:R-:W2:Y:S01]  /*4590*/  @!UP3 LDCU.128 UR8, c[0x0][0xb10] ;  /* 0x00016200ff08b7ac */ /* 0x000ea20008000c00 */
[----:B------:R-:W-:Y:S02]  /*45a0*/  ISETP.NE.U32.AND P0, PT, RZ, UR38, PT ;  /* 0x00000026ff007c0c */ /* 0x000fe4000bf05070 */
[----:B------:R-:W-:Y:S02]  /*45b0*/  SHF.L.U32 R4, R11, 0x1f, RZ ;  /* 0x0000001f0b047819 */ /* 0x000fe400000006ff */
[----:B------:R-:W-:Y:S01]  /*45c0*/  ISETP.NE.AND.EX P0, PT, RZ, UR39, PT, P0 ;  /* 0x00000027ff007c0c */ /* 0x000fe2000bf05300 */
[----:B------:R-:W4:Y:S01]  /*45d0*/  @!UP3 LDCU UR5, c[0x0][0xb0c] ;  /* 0x00016180ff05b7ac */ /* 0x000f220008000800 */
[----:B------:R-:W-:Y:S02]  /*45e0*/  USHF.L.U32 UR35, UR30, 0x6, URZ ;  /* 0x000000061e237899 */ /* 0x000fe400080006ff */
[----:B------:R-:W-:Y:S02]  /*45f0*/  USHF.L.U32 UR34, UR31, 0x7, URZ ;  /* 0x000000071f227899 */ /* 0x000fe400080006ff */
[----:B--2---:R-:W-:Y:S07]  /*4600*/  UIMAD.WIDE.U32 UR6, UR14, UR8, URZ ;  /* 0x000000080e0672a5 */ /* 0x004fee000f8e00ff */
[----:B------:R-:W-:Y:S01]  /*4610*/  @!UP3 UMOV UR4, UR7 ;  /* 0x000000070004bc82 */ /* 0x000fe20008000000 */
[----:B----4-:R-:W-:Y:S02]  /*4620*/  @!UP3 UISETP.NE.AND UP0, UPT, UR5, 0x1, UPT ;  /* 0x000000010500b88c */ /* 0x010fe4000bf05270 */
[----:B------:R-:W-:Y:S02]  /*4630*/  @!UP3 USHF.R.U32.HI UR4, URZ, UR9, UR4 ;  /* 0x00000009ff04b299 */ /* 0x000fe40008011604 */
[----:B------:R-:W-:Y:S02]  /*4640*/  UIMAD.WIDE.U32 UR6, UR13, UR11, URZ ;  /* 0x0000000b0d0672a5 */ /* 0x000fe4000f8e00ff */
[----:B------:R-:W-:Y:S02]  /*4650*/  @!UP3 USEL UR8, UR14, UR4, !UP0 ;  /* 0x000000040e08b287 */ /* 0x000fe4000c000000 */
[----:B------:R-:W-:Y:S03]  /*4660*/  @!UP3 UISETP.NE.AND UP0, UPT, UR10, 0x1, UPT ;  /* 0x000000010a00b88c */ /* 0x000fe6000bf05270 */
[----:B------:R-:W-:Y:S02]  /*4670*/  @!UP3 UMOV UR6, UR7 ;  /* 0x000000070006bc82 */ /* 0x000fe40008000000 */
[----:B------:R-:W2:Y:S02]  /*4680*/  @!UP3 LDCU UR4, c[0x0][0xb20] ;  /* 0x00016400ff04b7ac */ /* 0x000ea40008000800 */
[----:B--2---:R-:W-:Y:S04]  /*4690*/  @!UP3 USHF.R.U32.HI UR6, URZ, UR4, UR6 ;  /* 0x00000004ff06b299 */ /* 0x004fe80008011606 */
[----:B------:R-:W-:Y:S04]  /*46a0*/  @!UP3 USEL UR6, UR13, UR6, !UP0 ;  /* 0x000000060d06b287 */ /* 0x000fe8000c000000 */
[----:B------:R-:W-:Y:S02]  /*46b0*/  @!UP3 UIADD3 UR4, UPT, UPT, -UR8, UR6, URZ ;  /* 0x000000060804b290 */ /* 0x000fe4000fffe1ff */
[----:B------:R-:W-:Y:S02]  /*46c0*/  @!UP3 UIADD3 UR6, UPT, UPT, UR8, -UR6, URZ ;  /* 0x800000060806b290 */ /* 0x000fe4000fffe0ff */
[----:B------:R-:W-:Y:S02]  /*46d0*/  @!UP3 UIMAD UR14, UR4, UR5, UR14 ;  /* 0x00000005040eb2a4 */ /* 0x000fe4000f8e020e */
[----:B------:R-:W-:Y:S01]  /*46e0*/  @!UP3 UIMAD UR13, UR6, UR10, UR13 ;  /* 0x0000000a060db2a4 */ /* 0x000fe2000f8e020d */
[----:B------:R-:W-:Y:S11]  /*46f0*/  BRA.U UP4, `(.L_x_78) ;  /* 0x0000000104107547 */ /* 0x000ff6000b800000 */
[----:B------:R-:W-:Y:S04]  /*4700*/  MOV R2, UR41 ;  /* 0x0000002900027c02 */ /* 0x000fe80008000f00 */
[----:B------:R-:W-:Y:S04]  /*4710*/  SHF.L.U32 R2, R2, 0x1f, RZ ;  /* 0x0000001f02027819 */ /* 0x000fe800000006ff */
[----:B------:R-:W2:Y:S02]  /*4720*/  SYNCS.PHASECHK.TRANS64.TRYWAIT P1, [UR21+0x98], R2 ;  /* 0x00009802ff0075a7 */ /* 0x000ea40008021115 */
[----:B--2---:R-:W-:Y:S05]  /*4730*/  @!P1 BRA `(.L_x_79) ;  /* 0x0000004400709947 */ /* 0x004fea0003800000 */
.L_x_78:
[----:B------:R-:W-:Y:S05]  /*4740*/  BRA.U !UP6, `(.L_x_80) ;  /* 0x000000010e387547 */ /* 0x000fea000b800000 */
[----:B------:R-:W-:Y:S01]  /*4750*/  UPLOP3.LUT UP1, UPT, UPT, UPT, UP5, 0x80, 0x8 ;  /* 0x000000000008789c */ /* 0x000fe20003f2f050 */
[----:B-1----:R-:W-:Y:S01]  /*4760*/  HFMA2 R0, -RZ, RZ, 0, 5.9604644775390625e-08 ;  /* 0x00000001ff007431 */ /* 0x002fe200000001ff */
[----:B------:R-:W1:Y:S01]  /*4770*/  LDCU.64 UR8, c[0x0][0x358] ;  /* 0x00006b00ff0877ac */ /* 0x000e620008000a00 */
[----:B------:R-:W-:Y:S03]  /*4780*/  IMAD.MOV.U32 R45, RZ, RZ, 0x1 ;  /* 0x00000001ff2d7424 */ /* 0x000fe600078e00ff */
[----:B------:R-:W-:Y:S05]  /*4790*/  PLOP3.LUT P1, PT, PT, PT, UP1, 0x80, 0x8 ;  /* 0x000000000008781c */ /* 0x000fea0003f2f018 */
[----:B------:R-:W2:Y:S01]  /*47a0*/  @UP1 LDCU.64 UR4, c[0x0][0x888] ;  /* 0x00011100ff0417ac */ /* 0x000ea20008000a00 */
[----:B------:R-:W-:Y:S07]  /*47b0*/  @UP1 UIMAD UR6, UR36, UR38, URZ ;  /* 0x00000026240612a4 */ /* 0x000fee000f8e02ff */
[----:B------:R-:W-:Y:S01]  /*47c0*/  @!P1 PRMT R45, R0, 0x7610, R45 ;  /* 0x00007610002d9816 */ /* 0x000fe2000000002d */
[----:B--2---:R-:W-:Y:S06]  /*47d0*/  @UP1 UIMAD.WIDE UR4, UR6, 0x4, UR4 ;  /* 0x00000004060418a5 */ /* 0x004fec000f8e0204 */
[----:B------:R-:W-:Y:S01]  /*47e0*/  IMAD.U32 R6, RZ, RZ, UR4 ;  /* 0x00000004ff067e24 */ /* 0x000fe2000f8e00ff */
[----:B------:R-:W-:Y:S04]  /*47f0*/  MOV R7, UR5 ;  /* 0x0000000500077c02 */ /* 0x000fe80008000f00 */
[----:B------:R-:W2:Y:S01]  /*4800*/  @!UP1 LDCU UR4, c[0x0][0x880] ;  /* 0x00011000ff0497ac */ /* 0x000ea20008000800 */
[----:B-1---5:R4:W5:Y:S02]  /*4810*/  @P1 LDG.E R27, desc[UR8][R6.64] ;  /* 0x00000008061b1981 */ /* 0x022964000c1e1900 */
[----:B--2-4-:R-:W-:Y:S07]  /*4820*/  @!P1 IMAD.U32 R27, RZ, RZ, UR4 ;  /* 0x00000004ff1b9e24 */ /* 0x014fee000f8e00ff */
.L_x_80:
[----:B-----5:R-:W-:Y:S01]  /*4830*/  @!P0 FSETP.EQ.AND P2, PT, R27, RZ, PT ;  /* 0x000000ff1b00820b */ /* 0x020fe20003f42000 */
[----:B------:R-:W-:Y:S01]  /*4840*/  @!UPT UIADD3 URZ, UPT, UPT, URZ, URZ, URZ ;  /* 0x000000fffffff290 */ /* 0x000fe2000fffe0ff */
[----:B------:R-:W-:Y:S11]  /*4850*/  @!P0 BRA `(.L_x_81) ;  /* 0x0000000000148947 */ /* 0x000ff60003800000 */
[----:B------:R-:W-:Y:S02]  /*4860*/  LOP3.LUT P0, RZ, R45, 0xff, RZ, 0xc0, !PT ;  /* 0x000000ff2dff7812 */ /* 0x000fe4000780c0ff */
[----:B------:R-:W-:Y:S04]  /*4870*/  PLOP3.LUT P2, PT, PT, PT, UP1, 0x80, 0x8 ;  /* 0x000000000008781c */ /* 0x000fe80003f4f018 */
[----:B------:R-:W-:Y:S07]  /*4880*/  PLOP3.LUT P2, PT, P2, PT, PT, 0x8, 0x80 ;  /* 0x000000000080781c */ /* 0x000fee000174e170 */
[----:B------:R-:W-:Y:S11]  /*4890*/  @P0 FSETP.EQ.AND P2, PT, R27, RZ, PT ;  /* 0x000000ff1b00020b */ /* 0x000ff60003f42000 */
[----:B------:R-:W-:Y:S02]  /*48a0*/  @!UPT UIADD3 URZ, UPT, UPT, URZ, URZ, URZ ;  /* 0x000000fffffff290 */ /* 0x000fe4000fffe0ff */
.L_x_81:
[----:B------:R-:W2:Y:S01]  /*48b0*/  SYNCS.PHASECHK.TRANS64.TRYWAIT P0, [UR21+0x70], R4 ;  /* 0x00007004ff0075a7 */ /* 0x000ea20008001115 */
[----:B------:R-:W-:Y:S04]  /*48c0*/  ELECT P1, URZ, PT ;  /* 0x0000000000ff782f */ /* 0x000fe80003820000 */
[----:B------:R-:W-:Y:S01]  /*48d0*/  PLOP3.LUT P1, PT, P2, P1, PT, 0xf2, 0x2f ;  /* 0x00000000002f781c */ /* 0x000fe20001723e72 */
[----:B------:R-:W-:Y:S01]  /*48e0*/  @!UPT UIADD3 URZ, UPT, UPT, URZ, URZ, URZ ;  /* 0x000000fffffff290 */ /* 0x000fe2000fffe0ff */
[----:B--2---:R-:W-:Y:S11]  /*48f0*/  @!P0 BRA `(.L_x_82) ;  /* 0x0000004400188947 */ /* 0x004ff60003800000 */
.L_x_171:
[----:B-1----:R-:W-:Y:S01]  /*4900*/  @!P1 IADD3 R2, P0, PT, R12, 0x580, RZ ;  /* 0x000005800c029810 */ /* 0x002fe20007f1e0ff */
[----:B------:R-:W-:Y:S01]  /*4910*/  VOTEU.ALL UP0, P1 ;  /* 0x0000000000ff7886 */ /* 0x000fe20000800000 */
[----:B------:R-:W-:Y:S01]  /*4920*/  UMOV UR6, 0x0 ;  /* 0x0000000000067882 */ /* 0x000fe20000000000 */
[----:B------:R-:W-:Y:S01]  /*4930*/  UMOV UR7, 0x10000000 ;  /* 0x1000000000077882 */ /* 0x000fe20000000000 */
[----:B------:R-:W-:Y:S01]  /*4940*/  @!P1 R2UR UR5, R2 ;  /* 0x00000000020592ca */ /* 0x000fe200000e0000 */
[----:B------:R-:W-:Y:S01]  /*4950*/  @!P1 IMAD.X R0, RZ, RZ, R13, P0 ;  /* 0x000000ffff009224 */ /* 0x000fe200000e060d */
[----:B------:R-:W-:Y:S01]  /*4960*/  @!UP0 UIADD3 UR32, UPT, UPT, UR21, 0x200, URZ ;  /* 0x0000020015208890 */ /* 0x000fe2000fffe0ff */
[----:B------:R-:W-:Y:S03]  /*4970*/  VOTEU.ALL UP0, P1 ;  /* 0x0000000000ff7886 */ /* 0x000fe60000800000 */
[----:B------:R-:W-:Y:S01]  /*4980*/  @!P1 R2UR UR4, R0 ;  /* 0x00000000000492ca */ /* 0x000fe200000e0000 */
[----:B------:R-:W-:Y:S06]  /*4990*/  @!P1 IMAD.MOV.U32 R0, RZ, RZ, 0x1000 ;  /* 0x00001000ff009424 */ /* 0x000fec00078e00ff */
[----:B------:R-:W-:Y:S06]  /*49a0*/  IMAD.U32 R6, RZ, RZ, UR5 ;  /* 0x00000005ff067e24 */ /* 0x000fec000f8e00ff */
[----:B------:R-:W-:Y:S01]  /*49b0*/  IMAD.U32 R7, RZ, RZ, UR4 ;  /* 0x00000004ff077e24 */ /* 0x000fe2000f8e00ff */
[----:B------:R-:W-:Y:S04]  /*49c0*/  @!P1 R2UR UR4, R6 ;  /* 0x00000000060492ca */ /* 0x000fe800000e0000 */
[----:B------:R-:W-:Y:S11]  /*49d0*/  @!P1 R2UR UR5, R7 ;  /* 0x00000000070592ca */ /* 0x000ff600000e0000 */
[----:B------:R-:W-:Y:S02]  /*49e0*/  @!UPT UIADD3 URZ, UPT, UPT, URZ, URZ, URZ ;  /* 0x000000fffffff290 */ /* 0x000fe4000fffe0ff */
[----:B------:R1:W-:Y:S01]  /*49f0*/  @!UP0 UTMALDG.3D [UR32], [UR4], desc[UR6] ;  /* 0x00000620040085b4 */ /* 0x0003e20008011000 */
[----:B------:R1:W-:Y:S01]  /*4a00*/  @!P1 SYNCS.ARRIVE.TRANS64.RED.A0TR RZ, [UR21+0x50], R0 ;  /* 0x00005000ffff99a7 */ /* 0x0003e20008300415 */
[----:B------:R-:W-:Y:S01]  /*4a10*/  SYNCS.ARRIVE.TRANS64.RED.A1T0 RZ, [UR50], RZ ;  /* 0x000000ffffff79a7 */ /* 0x000fe20008100432 */
[----:B------:R-:W2:Y:S02]  /*4a20*/  SYNCS.PHASECHK.TRANS64.TRYWAIT P0, [UR21+0x78], R4 ;  /* 0x00007804ff0075a7 */ /* 0x000ea40008001115 */
[----:B-12---:R-:W-:Y:S05]  /*4a30*/  @!P0 BRA `(.L_x_83) ;  /* 0x0000004000e08947 */ /* 0x006fea0003800000 */
.L_x_173:
[----:B------:R-:W-:Y:S01]  /*4a40*/  @!P1 IADD3 R2, P0, PT, R12, 0x580, RZ ;  /* 0x000005800c029810 */ /* 0x000fe20007f1e0ff */
[----:B------:R-:W-:Y:S01]  /*4a50*/  VOTEU.ALL UP0, P1 ;  /* 0x0000000000ff7886 */ /* 0x000fe20000800000 */
[----:B------:R-:W-:Y:S01]  /*4a60*/  UMOV UR6, 0x0 ;  /* 0x0000000000067882 */ /* 0x000fe20000000000 */
[----:B------:R-:W-:Y:S01]  /*4a70*/  UMOV UR7, 0x10000000 ;  /* 0x1000000000077882 */ /* 0x000fe20000000000 */
[----:B------:R-:W-:Y:S01]  /*4a80*/  @!P1 R2UR UR5, R2 ;  /* 0x00000000020592ca */ /* 0x000fe200000e0000 */
[----:B-1----:R-:W-:Y:S01]  /*4a90*/  @!P1 IMAD.X R0, RZ, RZ, R13, P0 ;  /* 0x000000ffff009224 */ /* 0x002fe200000e060d */
[----:B------:R-:W-:Y:S02]  /*4aa0*/  @!UP0 UIADD3 UR26, UPT, UPT, UR34, 0x20, URZ ;  /* 0x00000020221a8890 */ /* 0x000fe4000fffe0ff */
[----:B------:R-:W-:Y:S02]  /*4ab0*/  @!UP0 UIADD3 UR24, UPT, UPT, UR21, 0x1200, URZ ;  /* 0x0000120015188890 */ /* 0x000fe4000fffe0ff */
[----:B------:R-:W-:Y:S01]  /*4ac0*/  @!P1 R2UR UR4, R0 ;  /* 0x00000000000492ca */ /* 0x000fe200000e0000 */
[----:B------:R-:W-:Y:S01]  /*4ad0*/  VOTEU.ALL UP0, P1 ;  /* 0x0000000000ff7886 */ /* 0x000fe20000800000 */
[----:B------:R-:W-:Y:S01]  /*4ae0*/  @!P1 IMAD.MOV.U32 R0, RZ, RZ, 0x1000 ;  /* 0x00001000ff009424 */ /* 0x000fe200078e00ff */
[----:B------:R-:W-:Y:S01]  /*4af0*/  UMOV UR27, UR35 ;  /* 0x00000023001b7c82 */ /* 0x000fe20008000000 */
[----:B------:R-:W-:Y:S03]  /*4b00*/  UMOV UR28, UR36 ;  /* 0x00000024001c7c82 */ /* 0x000fe60008000000 */
        /* <DEDUP_REMOVED lines=10> */
.L_x_175:
[----:B------:R-:W-:Y:S01]  /*4bb0*/  @!P1 IADD3 R2, P0, PT, R12, 0x580, RZ ;  /* 0x000005800c029810 */ /* 0x000fe20007f1e0ff */
[----:B------:R-:W-:Y:S01]  /*4bc0*/  VOTEU.ALL UP0, P1 ;  /* 0x0000000000ff7886 */ /* 0x000fe20000800000 */
[----:B------:R-:W-:Y:S01]  /*4bd0*/  UMOV UR6, 0x0 ;  /* 0x0000000000067882 */ /* 0x000fe20000000000 */
[----:B------:R-:W-:Y:S01]  /*4be0*/  UMOV UR7, 0x10000000 ;  /* 0x1000000000077882 */ /* 0x000fe20000000000 */
[----:B------:R-:W-:Y:S01]  /*4bf0*/  @!P1 R2UR UR5, R2 ;  /* 0x00000000020592ca */ /* 0x000fe200000e0000 */
[----:B-1----:R-:W-:Y:S01]  /*4c00*/  @!P1 IMAD.X R0, RZ, RZ, R13, P0 ;  /* 0x000000ffff009224 */ /* 0x002fe200000e060d */
[----:B------:R-:W-:Y:S01]  /*4c10*/  @!UP0 UIADD3 UR18, UPT, UPT, UR34, 0x40, URZ ;  /* 0x0000004022128890 */ /* 0x000fe2000fffe0ff */
[----:B------:R-:W-:Y:S01]  /*4c20*/  VIADD R10, R10, 0x1 ;  /* 0x000000010a0a7836 */ /* 0x000fe20000000000 */
        /* <DEDUP_REMOVED lines=16> */
.L_x_177:
[----:B------:R-:W-:Y:S01]  /*4d30*/  @!P1 IADD3 R2, P0, PT, R12, 0x580, RZ ;  /* 0x000005800c029810 */ /* 0x000fe20007f1e0ff */
[----:B------:R-:W-:Y:S01]  /*4d40*/  VOTEU.ALL UP0, P1 ;  /* 0x0000000000ff7886 */ /* 0x000fe20000800000 */
[----:B------:R-:W-:Y:S01]  /*4d50*/  UMOV UR6, 0x0 ;  /* 0x0000000000067882 */ /* 0x000fe20000000000 */
[----:B------:R-:W-:Y:S01]  /*4d60*/  UMOV UR7, 0x10000000 ;  /* 0x1000000000077882 */ /* 0x000fe20000000000 */
[----:B------:R-:W-:Y:S01]  /*4d70*/  @!P1 R2UR UR5, R2 ;  /* 0x00000000020592ca */ /* 0x000fe200000e0000 */
[----:B-1----:R-:W-:Y:S01]  /*4d80*/  @!P1 IMAD.X R0, RZ, RZ, R13, P0 ;  /* 0x000000ffff009224 */ /* 0x002fe200000e060d */
[----:B------:R-:W-:Y:S01]  /*4d90*/  @!UP0 UIADD3 UR10, UPT, UPT, UR34, 0x60, URZ ;  /* 0x00000060220a8890 */ /* 0x000fe2000fffe0ff */
[----:B------:R-:W-:Y:S01]  /*4da0*/  R2UR UR18, R47 ;  /* 0x000000002f1272ca */ /* 0x000fe200000e0000 */
[----:B------:R-:W-:Y:S01]  /*4db0*/  @!UP0 UIADD3 UR8, UPT, UPT, UR21, 0x3200, URZ ;  /* 0x0000320015088890 */ /* 0x000fe2000fffe0ff */
[----:B------:R-:W-:Y:S01]  /*4dc0*/  R2UR UR16, R48 ;  /* 0x00000000301072ca */ /* 0x000fe200000e0000 */
[----:B------:R-:W-:Y:S01]  /*4dd0*/  @!UP0 UIADD3 UR9, UPT, UPT, UR21, 0x68, URZ ;  /* 0x0000006815098890 */ /* 0x000fe2000fffe0ff */
[----:B------:R-:W-:Y:S01]  /*4de0*/  @!P1 R2UR UR4, R0 ;  /* 0x00000000000492ca */ /* 0x000fe200000e0000 */
[----:B------:R-:W-:Y:S01]  /*4df0*/  VOTEU.ALL UP0, P1 ;  /* 0x0000000000ff7886 */ /* 0x000fe20000800000 */
[----:B------:R-:W-:Y:S01]  /*4e00*/  UMOV UR11, UR35 ;  /* 0x00000023000b7c82 */ /* 0x000fe20008000000 */
[----:B------:R-:W-:Y:S01]  /*4e10*/  UMOV UR12, UR36 ;  /* 0x00000024000c7c82 */ /* 0x000fe20008000000 */
[C---:B------:R-:W-:Y:S01]  /*4e20*/  ISETP.NE.AND P0, PT, R10.reuse, 0x2, PT ;  /* 0x000000020a00780c */ /* 0x040fe20003f05270 */
[----:B------:R-:W-:Y:S01]  /*4e30*/  UMOV UR36, UR29 ;  /* 0x0000001d00247c82 */ /* 0x000fe20008000000 */
[----:B------:R-:W-:Y:S01]  /*4e40*/  IMAD.U32 R4, RZ, RZ, UR5 ;  /* 0x00000005ff047e24 */ /* 0x000fe2000f8e00ff */
[----:B------:R-:W-:Y:S01]  /*4e50*/  LOP3.LUT R11, R11, 0x1, RZ, 0x3c, !PT ;  /* 0x000000010b0b7812 */ /* 0x000fe200078e3cff */
[----:B------:R-:W-:Y:S01]  /*4e60*/  UPLOP3.LUT UP4, UPT, UPT, UPT, UPT, 0x80, 0x8 ;  /* 0x000000000008789c */ /* 0x000fe20003f8f070 */
[----:B------:R-:W-:Y:S01]  /*4e70*/  SEL R0, RZ, 0x1, P0 ;  /* 0x00000001ff007807 */ /* 0x000fe20000000000 */
[----:B------:R-:W-:Y:S01]  /*4e80*/  UIADD3 UR31, UPT, UPT, UR13, UR18, URZ ;  /* 0x000000120d1f7290 */ /* 0x000fe2000fffe0ff */
[----:B------:R-:W-:Y:S01]  /*4e90*/  SEL R10, R10, RZ, P0 ;  /* 0x000000ff0a0a7207 */ /* 0x000fe20000000000 */
[----:B------:R-:W-:Y:S01]  /*4ea0*/  UIADD3 UR30, UPT, UPT, UR14, UR16, URZ ;  /* 0x000000100e1e7290 */ /* 0x000fe2000fffe0ff */
[----:B------:R-:W-:Y:S01]  /*4eb0*/  IMAD.U32 R5, RZ, RZ, UR4 ;  /* 0x00000004ff057e24 */ /* 0x000fe2000f8e00ff */
[----:B------:R-:W-:Y:S02]  /*4ec0*/  @!P1 R2UR UR4, R4 ;  /* 0x00000000040492ca */ /* 0x000fe400000e0000 */
[----:B------:R-:W-:Y:S02]  /*4ed0*/  LOP3.LUT R9, R9, R0, RZ, 0x3c, !PT ;  /* 0x0000000009097212 */ /* 0x000fe400078e3cff */
[----:B------:R-:W-:Y:S11]  /*4ee0*/  @!P1 R2UR UR5, R5 ;  /* 0x00000000050592ca */ /* 0x000ff600000e0000 */
[----:B------:R-:W-:Y:S02]  /*4ef0*/  @!UPT UIADD3 URZ, UPT, UPT, URZ, URZ, URZ ;  /* 0x000000fffffff290 */ /* 0x000fe4000fffe0ff */
[----:B------:R1:W-:Y:S01]  /*4f00*/  @!UP0 UTMALDG.3D [UR8], [UR4], desc[UR6] ;  /* 0x00000608040085b4 */ /* 0x0003e20008011000 */
[----:B------:R1:W-:Y:S01]  /*4f10*/  @!P1 SYNCS.ARRIVE.TRANS64.RED.A0TR RZ, [UR21+0x68], R3 ;  /* 0x00006803ffff99a7 */ /* 0x0003e20008300415 */
[----:B------:R-:W-:Y:S01]  /*4f20*/  SYNCS.ARRIVE.TRANS64.RED.A1T0 RZ, [UR43], RZ ;  /* 0x000000ffffff79a7 */ /* 0x000fe2000810042b */
[----:B------:R-:W-:Y:S05]  /*4f30*/  BRA.U UP2, `(.L_x_86) ;  /* 0xfffffff102587547 */ /* 0x000fea000b83ffff */
[----:B------:R-:W-:-:S04]  /*4f40*/  SHF.L.U32 R2, R11, 0x1f, RZ ;  /* 0x0000001f0b027819 */ /* 0x000fc800000006ff */
[----:B------:R-:W2:Y:S02]  /*4f50*/  SYNCS.PHASECHK.TRANS64.TRYWAIT P0, [UR21+0x70], R2 ;  /* 0x00007002ff0075a7 */ /* 0x000ea40008001115 */
[----:B--2---:R-:W-:Y:S05]  /*4f60*/  @!P0 BRA `(.L_x_87) ;  /* 0x0000003c00dc8947 */ /* 0x004fea0003800000 */
.L_x_179:
[----:B------:R-:W4:Y:S02]  /*4f70*/  SYNCS.PHASECHK.TRANS64.TRYWAIT P0, [UR21+0x78], R2 ;  /* 0x00007802ff0075a7 */ /* 0x000f240008001115 */
[----:B----4-:R-:W-:Y:S05]  /*4f80*/  @!P0 BRA `(.L_x_88) ;  /* 0x0000003c00ec8947 */ /* 0x010fea0003800000 */
.L_x_181:
[----:B------:R-:W4:Y:S02]  /*4f90*/  SYNCS.PHASECHK.TRANS64.TRYWAIT P0, [UR21+0x80], R2 ;  /* 0x00008002ff0075a7 */ /* 0x000f240008001115 */
[----:B----4-:R-:W-:Y:S05]  /*4fa0*/  @!P0 BRA `(.L_x_89) ;  /* 0x0000003c00fc8947 */ /* 0x010fea0003800000 */
.L_x_183:
[----:B--2---:R-:W-:-:S07]  /*4fb0*/  MOV R0, UR21 ;  /* 0x0000001500007c02 */ /* 0x004fce0008000f00 */
.L_x_90:
[----:B--2---:R-:W-:-:S04]  /*4fc0*/  SHF.L.U32 R2, R11, 0x1f, RZ ;  /* 0x0000001f0b027819 */ /* 0x004fc800000006ff */
[----:B------:R2:W4:Y:S03]  /*4fd0*/  SYNCS.PHASECHK.TRANS64.TRYWAIT P0, [R0+URZ+0x88], R2 ;  /* 0x00008802000075a7 */ /* 0x00052600080011ff */
[----:B----4-:R-:W-:Y:S05]  /*4fe0*/  @!P0 NANOSLEEP.SYNCS 0x989680 ;  /* 0x009896800000895d */ /* 0x010fea0003900000 */
[----:B------:R-:W4:Y:S02]  /*4ff0*/  @!P0 SYNCS.PHASECHK.TRANS64 P0, [R0+URZ+0x88], R2 ;  /* 0x00008802000085a7 */ /* 0x000f2400080010ff */
[----:B-1-34-:R-:W-:Y:S05]  /*5000*/  @P0 EXIT ;  /* 0x000000000000094d */ /* 0x01afea0003800000 */
[----:B------:R-:W-:Y:S05]  /*5010*/  BRA `(.L_x_90) ;  /* 0xfffffffc00e87947 */ /* 0x000fea000383ffff */
.L_x_75:
[----:B------:R-:W-:-:S06]  /*5020*/  UISETP.GE.AND UP0, UPT, UR18, 0x4, UPT ;  /* 0x000000041200788c */ /* 0x000fcc000bf06270 */
[----:B------:R-:W-:-:S13]  /*5030*/  PLOP3.LUT P0, PT, PT, PT, UP0, 0x80, 0x8 ;  /* 0x000000000008781c */ /* 0x000fda0003f0f008 */
[----:B-1----:R-:W-:Y:S05]  /*5040*/  @!P0 EXIT ;  /* 0x000000000000894d */ /* 0x002fea0003800000 */
[----:B------:R-:W1:Y:S08]  /*5050*/  S2UR UR4, SR_CgaCtaId ;  /* 0x00000000000479c3 */ /* 0x000e700000008800 */
[----:B------:R-:W-:Y:S01]  /*5060*/  BAR.SYNC.DEFER_BLOCKING 0x6, 0xa0 ;  /* 0x0182800000007b1d */ /* 0x000fe20000010000 */
[C---:B------:R-:W-:Y:S01]  /*5070*/  IMAD.SHL.U32 R3, R57.reuse, 0x20, RZ ;  /* 0x0000002039037824 */ /* 0x040fe200078e00ff */
[C---:B------:R-:W-:Y:S01]  /*5080*/  LOP3.LUT P0, RZ, R57.reuse, 0x4, RZ, 0xc0, !PT ;  /* 0x0000000439ff7812 */ /* 0x040fe2000780c0ff */
[C---:B------:R-:W-:Y:S01]  /*5090*/  IMAD.SHL.U32 R2, R57.reuse, 0x10, RZ ;  /* 0x0000001039027824 */ /* 0x040fe200078e00ff */
[----:B------:R-:W-:Y:S01]  /*50a0*/  CS2R R52, SRZ ;  /* 0x0000000000347805 */ /* 0x000fe2000001ff00 */
[----:B------:R-:W-:Y:S01]  /*50b0*/  IMAD.SHL.U32 R44, R57, 0x4, RZ ;  /* 0x00000004392c7824 */ /* 0x000fe200078e00ff */
[----:B------:R-:W-:-:S02]  /*50c0*/  UMOV UR44, 0x400 ;  /* 0x00000400002c7882 */ /* 0x000fc40000000000 */
[----:B------:R-:W2:Y:S01]  /*50d0*/  LDC.64 R42, c[0x0][0x8b0] ;  /* 0x00022c00ff2a7b82 */ /* 0x000ea20000000a00 */
[----:B------:R-:W-:Y:S01]  /*50e0*/  LOP3.LUT R4, R3, 0xc0, RZ, 0xc0, !PT ;  /* 0x000000c003047812 */ /* 0x000fe200078ec0ff */
[----:B------:R-:W-:Y:S01]  /*50f0*/  IMAD.U32 R23, R57, 0x10000, RZ ;  /* 0x0001000039177824 */ /* 0x000fe200078e00ff */
[----:B------:R-:W-:Y:S01]  /*5100*/  LOP3.LUT R2, R2, 0x600, RZ, 0xc0, !PT ;  /* 0x0000060002027812 */ /* 0x000fe200078ec0ff */
[----:B------:R-:W-:Y:S01]  /*5110*/  IMAD.MOV.U32 R56, RZ, RZ, 0x20 ;  /* 0x00000020ff387424 */ /* 0x000fe200078e00ff */
[----:B------:R-:W-:Y:S01]  /*5120*/  LOP3.LUT R44, R4, 0x18, R44, 0xf8, !PT ;  /* 0x00000018042c7812 */ /* 0x000fe200078ef82c */
[----:B------:R-:W-:Y:S01]  /*5130*/  IMAD.MOV.U32 R55, RZ, RZ, 0x1 ;  /* 0x00000001ff377424 */ /* 0x000fe200078e00ff */
[----:B------:R-:W-:Y:S01]  /*5140*/  SHF.R.U32.HI R4, RZ, 0x1, R57 ;  /* 0x00000001ff047819 */ /* 0x000fe20000011639 */
[----:B------:R-:W3:Y:S01]  /*5150*/  LDC.64 R40, c[0x0][0x8a8] ;  /* 0x00022a00ff287b82 */ /* 0x000ee20000000a00 */
[--C-:B------:R-:W-:Y:S01]  /*5160*/  LOP3.LUT R2, R2, 0x20, R3.reuse, 0xf8, !PT ;  /* 0x0000002002027812 */ /* 0x100fe200078ef803 */
[----:B------:R-:W-:Y:S01]  /*5170*/  IMAD.MOV.U32 R22, RZ, RZ, RZ ;  /* 0x000000ffff167224 */ /* 0x000fe200078e00ff */
[----:B------:R-:W-:Y:S01]  /*5180*/  LOP3.LUT R23, R23, 0x600000, RZ, 0xc0, !PT ;  /* 0x0060000017177812 */ /* 0x000fe200078ec0ff */
[----:B------:R-:W-:Y:S01]  /*5190*/  IMAD.MOV.U32 R54, RZ, RZ, RZ ;  /* 0x000000ffff367224 */ /* 0x000fe200078e00ff */
[----:B------:R-:W-:Y:S01]  /*51a0*/  LOP3.LUT R44, R44, 0x8, R4, 0x78, !PT ;  /* 0x000000082c2c7812 */ /* 0x000fe200078e7804 */
[----:B------:R-:W4:Y:S01]  /*51b0*/  LDCU UR59, c[0x0][0x370] ;  /* 0x00006e00ff3b77ac */ /* 0x000f220008000800 */
[----:B------:R-:W-:-:S02]  /*51c0*/  LOP3.LUT R2, R2, 0x100, R3, 0xf8, !PT ;  /* 0x0000010002027812 */ /* 0x000fc400078ef803 */
[----:B------:R-:W-:Y:S01]  /*51d0*/  LOP3.LUT R57, R57, 0x60, RZ, 0xc0, !PT ;  /* 0x0000006039397812 */ /* 0x000fe200078ec0ff */
[----:B-1----:R-:W-:Y:S01]  /*51e0*/  ULEA UR44, UR4, UR44, 0x18 ;  /* 0x0000002c042c7291 */ /* 0x002fe2000f8ec0ff */
[----:B------:R-:W-:Y:S01]  /*51f0*/  LOP3.LUT R44, R2, R44, RZ, 0xfc, !PT ;  /* 0x0000002c022c7212 */ /* 0x000fe200078efcff */
[----:B------:R-:W1:Y:S01]  /*5200*/  LDCU UR43, c[0x0][0xb0c] ;  /* 0x00016180ff2b77ac */ /* 0x000e620008000800 */
[----:B------:R-:W-:Y:S01]  /*5210*/  SEL R56, R56, 0xffffffe0, !P0 ;  /* 0xffffffe038387807 */ /* 0x000fe20004000000 */
[----:B------:R-:W-:Y:S01]  /*5220*/  UIADD3 UR4, UPT, UPT, UR44, 0x200, URZ ;  /* 0x000002002c047890 */ /* 0x000fe2000fffe0ff */
[----:B------:R-:W1:Y:S04]  /*5230*/  LDCU UR39, c[0x0][0xb30] ;  /* 0x00016600ff2777ac */ /* 0x000e680008000800 */
[----:B------:R-:W4:Y:S01]  /*5240*/  LDS R0, [UR44+0x150] ;  /* 0x0001502cff007984 */ /* 0x000f220008000800 */
[----:B------:R-:W-:Y:S01]  /*5250*/  IMAD.U32 R50, RZ, RZ, UR4 ;  /* 0x00000004ff327e24 */ /* 0x000fe2000f8e00ff */
[----:B------:R-:W1:Y:S01]  /*5260*/  LDCU.64 UR56, c[0x0][0x888] ;  /* 0x00011100ff3877ac */ /* 0x000e620008000a00 */
[----:B------:R-:W1:Y:S01]  /*5270*/  LDCU.64 UR40, c[0x0][0xb28] ;  /* 0x00016500ff2877ac */ /* 0x000e620008000a00 */
[----:B------:R-:W1:Y:S01]  /*5280*/  LDCU.64 UR62, c[0x0][0x890] ;  /* 0x00011200ff3e77ac */ /* 0x000e620008000a00 */
[----:B------:R-:W1:Y:S01]  /*5290*/  LDCU.128 UR52, c[0x0][0xb10] ;  /* 0x00016200ff3477ac */ /* 0x000e620008000c00 */
[----:B------:R-:W1:Y:S01]  /*52a0*/  LDCU UR58, c[0x0][0x374] ;  /* 0x00006e80ff3a77ac */ /* 0x000e620008000800 */
[----:B------:R-:W-:Y:S01]  /*52b0*/  UMOV UR47, URZ ;  /* 0x000000ff002f7c82 */ /* 0x000fe20008000000 */
[----:B------:R-:W-:Y:S01]  /*52c0*/  UMOV UR46, URZ ;  /* 0x000000ff002e7c82 */ /* 0x000fe20008000000 */
[----:B-1234-:R-:W-:-:S07]  /*52d0*/  IMAD.IADD R23, R0, 0x1, R23 ;  /* 0x0000000100177824 */ /* 0x01efce00078e0217 */
.L_x_134:
[C---:B------:R-:W-:Y:S02]  /*52e0*/  LEA R3, R52.reuse, UR44, 0x3 ;  /* 0x0000002c34037c11 */ /* 0x040fe4000f8e18ff */
[----:B------:R-:W-:Y:S02]  /*52f0*/  SHF.L.U32 R0, R53, 0x1f, RZ ;  /* 0x0000001f35007819 */ /* 0x000fe400000006ff */
[----:B-1----:R-:W-:Y:S02]  /*5300*/  LEA R4, R52, UR44, 0x4 ;  /* 0x0000002c34047c11 */ /* 0x002fe4000f8e20ff */
[----:B------:R-:W1:Y:S02]  /*5310*/  SYNCS.PHASECHK.TRANS64.TRYWAIT P0, [R3+URZ+0xa0], R0 ;  /* 0x0000a000030075a7 */ /* 0x000e6400080011ff */
[----:B-12---:R-:W-:Y:S05]  /*5320*/  @!P0 BRA `(.L_x_91) ;  /* 0x0000003c00348947 */ /* 0x006fea0003800000 */
.L_x_184:
[----:B------:R-:W2:Y:S01]  /*5330*/  LDS.128 R4, [R4+0x130] ;  /* 0x0001300004047984 */ /* 0x000ea20000000c00 */
[----:B------:R-:W-:Y:S01]  /*5340*/  UISETP.GE.AND UP0, UPT, UR42, 0x1, UPT ;  /* 0x000000012a00788c */ /* 0x000fe2000bf06270 */
[----:B------:R-:W-:Y:S01]  /*5350*/  @!PT LDS RZ, [RZ] ;  /* 0x00000000fffff984 */ /* 0x000fe20000000800 */
[----:B------:R-:W-:Y:S01]  /*5360*/  @!PT LDS RZ, [RZ] ;  /* 0x00000000fffff984 */ /* 0x000fe20000000800 */
[----:B------:R-:W-:Y:S01]  /*5370*/  @!PT LDS RZ, [RZ] ;  /* 0x00000000fffff984 */ /* 0x000fe20000000800 */
[----:B------:R-:W-:Y:S01]  /*5380*/  @!PT LDS RZ, [RZ] ;  /* 0x00000000fffff984 */ /* 0x000fe20000000800 */
[----:B------:R3:W-:Y:S06]  /*5390*/  MEMBAR.ALL.CTA ;  /* 0x0000000000007992 */ /* 0x0007ec0000008000 */
[----:B---3--:R-:W3:Y:S01]  /*53a0*/  FENCE.VIEW.ASYNC.S ;  /* 0x00000000000073c6 */ /* 0x008ee20000000000 */
[----:B--2---:R-:W-:Y:S11]  /*53b0*/  LOP3.LUT P0, RZ, R6, 0x1, RZ, 0xc0, !PT ;  /* 0x0000000106ff7812 */ /* 0x004ff6000780c0ff */
[----:B------:R-:W-:Y:S02]  /*53c0*/  @!UPT UIADD3 URZ, UPT, UPT, URZ, URZ, URZ ;  /* 0x000000fffffff290 */ /* 0x000fe4000fffe0ff */
[----:B---3--:R-:W-:Y:S01]  /*53d0*/  VOTEU.ANY UP1, P0 ;  /* 0x0000000000ff7886 */ /* 0x008fe20000020100 */
[----:B------:R-:W-:Y:S01]  /*53e0*/  PLOP3.LUT P0, PT, PT, PT, UP1, 0x80, 0x8 ;  /* 0x000000000008781c */ /* 0x000fe20003f0f018 */
[----:B------:R-:W-:Y:S11]  /*53f0*/  UP2UR UR61, UPR, URZ, 0x2 ;  /* 0x00000002ff3d7883 */ /* 0x000ff60008000000 */
[----:B------:R-:W-:Y:S01]  /*5400*/  @!UPT UIADD3 URZ, UPT, UPT, URZ, URZ, URZ ;  /* 0x000000fffffff290 */ /* 0x000fe2000fffe0ff */
        /* <DEDUP_REMOVED lines=13> */
[----:B------:R-:W2:Y:S01]  /*54e0*/  LDCU UR12, c[0x0][0xb20] ;  /* 0x00016400ff0c77ac */ /* 0x000ea20008000800 */
[----:B------:R-:W-:Y:S02]  /*54f0*/  UIMAD.WIDE.U32 UR4, UR58, UR55, URZ ;  /* 0x000000373a0472a5 */ /* 0x000fe4000f8e00ff */
[----:B------:R-:W-:Y:S02]  /*5500*/  UIMAD.WIDE.U32 UR6, UR59, UR52, URZ ;  /* 0x000000343b0672a5 */ /* 0x000fe4000f8e00ff */
[----:B------:R-:W-:Y:S02]  /*5510*/  UISETP.NE.AND UP0, UPT, UR54, 0x1, UPT ;  /* 0x000000013600788c */ /* 0x000fe4000bf05270 */
[----:B------:R-:W-:Y:S02]  /*5520*/  UIMAD.WIDE.U32 UR8, UR37, UR55, URZ ;  /* 0x00000037250872a5 */ /* 0x000fe4000f8e00ff */
[----:B------:R-:W-:Y:S02]  /*5530*/  UIMAD.WIDE.U32 UR10, UR38, UR52, URZ ;  /* 0x00000034260a72a5 */ /* 0x000fe4000f8e00ff */
[----:B------:R-:W-:Y:S02]  /*5540*/  UISETP.NE.AND UP1, UPT, UR43, 0x1, UPT ;  /* 0x000000012b00788c */ /* 0x000fe4000bf25270 */
[----:B------:R-:W-:Y:S01]  /*5550*/  UISETP.NE.AND UP2, UPT, UR42, 0x1, UPT ;  /* 0x000000012a00788c */ /* 0x000fe2000bf45270 */
[----:B------:R-:W-:Y:S02]  /*5560*/  UMOV UR4, UR5 ;  /* 0x0000000500047c82 */ /* 0x000fe40008000000 */
[----:B--2---:R-:W-:Y:S03]  /*5570*/  USHF.R.U32.HI UR5, URZ, UR12, UR4 ;  /* 0x0000000cff057299 */ /* 0x004fe60008011604 */
[----:B------:R-:W-:Y:S02]  /*5580*/  UMOV UR4, UR7 ;  /* 0x0000000700047c82 */ /* 0x000fe40008000000 */
[----:B------:R-:W-:Y:S02]  /*5590*/  USHF.R.U32.HI UR7, URZ, UR53, UR4 ;  /* 0x00000035ff077299 */ /* 0x000fe40008011604 */
[----:B------:R-:W-:Y:S02]  /*55a0*/  USEL UR4, UR58, UR5, !UP0 ;  /* 0x000000053a047287 */ /* 0x000fe4000c000000 */
[----:B------:R-:W-:Y:S01]  /*55b0*/  USEL UR7, UR59, UR7, !UP1 ;  /* 0x000000073b077287 */ /* 0x000fe2000c800000 */
[----:B------:R-:W-:Y:S01]  /*55c0*/  UMOV UR5, UR9 ;  /* 0x0000000900057c82 */ /* 0x000fe20008000000 */
[----:B------:R-:W-:Y:S02]  /*55d0*/  UIMAD.WIDE.U32 UR8, UR4, UR40, URZ ;  /* 0x00000028040872a5 */ /* 0x000fe4000f8e00ff */
[----:B------:R-:W-:Y:S03]  /*55e0*/  USHF.R.U32.HI UR6, URZ, UR12, UR5 ;  /* 0x0000000cff067299 */ /* 0x000fe60008011605 */
[----:B------:R-:W-:Y:S01]  /*55f0*/  UMOV UR5, UR11 ;  /* 0x0000000b00057c82 */ /* 0x000fe20008000000 */
[----:B------:R-:W-:Y:S02]  /*5600*/  UIMAD.WIDE.U32 UR10, UR7, UR40, URZ ;  /* 0x00000028070a72a5 */ /* 0x000fe4000f8e00ff */
[----:B------:R-:W-:Y:S02]  /*5610*/  USHF.R.U32.HI UR12, URZ, UR53, UR5 ;  /* 0x00000035ff0c7299 */ /* 0x000fe40008011605 */
[----:B------:R-:W-:Y:S01]  /*5620*/  USEL UR6, UR37, UR6, !UP0 ;  /* 0x0000000625067287 */ /* 0x000fe2000c000000 */
[----:B------:R-:W-:Y:S02]  /*5630*/  UMOV UR5, UR9 ;  /* 0x0000000900057c82 */ /* 0x000fe40008000000 */
[----:B------:R-:W-:Y:S01]  /*5640*/  UMOV UR10, UR11 ;  /* 0x0000000b000a7c82 */ /* 0x000fe20008000000 */
[----:B------:R-:W-:Y:S02]  /*5650*/  @UP2 USHF.R.U32.HI UR4, URZ, UR41, UR5 ;  /* 0x00000029ff042299 */ /* 0x000fe40008011605 */
[----:B------:R-:W-:Y:S02]  /*5660*/  @UP2 USHF.R.U32.HI UR7, URZ, UR41, UR10 ;  /* 0x00000029ff072299 */ /* 0x000fe4000801160a */
[----:B------:R-:W-:Y:S02]  /*5670*/  UIMAD UR4, UR42, UR4, URZ ;  /* 0x000000042a0472a4 */ /* 0x000fe4000f8e02ff */
[----:B------:R-:W-:Y:S02]  /*5680*/  UIMAD.WIDE.U32 UR10, UR6, UR40, URZ ;  /* 0x00000028060a72a5 */ /* 0x000fe4000f8e00ff */
[----:B------:R-:W-:Y:S02]  /*5690*/  USEL UR5, UR38, UR12, !UP1 ;  /* 0x0000000c26057287 */ /* 0x000fe4000c800000 */
[----:B------:R-:W-:Y:S02]  /*56a0*/  UIMAD UR8, UR42, UR7, URZ ;  /* 0x000000072a0872a4 */ /* 0x000fe4000f8e02ff */
[----:B------:R-:W-:Y:S03]  /*56b0*/  UISETP.GE.AND UP0, UPT, UR6, UR4, UPT ;  /* 0x000000040600728c */ /* 0x000fe6000bf06270 */
[----:B------:R-:W-:Y:S01]  /*56c0*/  UMOV UR4, UR11 ;  /* 0x0000000b00047c82 */ /* 0x000fe20008000000 */
[----:B------:R-:W-:Y:S02]  /*56d0*/  UISETP.GE.OR UP0, UPT, UR5, UR8, UP0 ;  /* 0x000000080500728c */ /* 0x000fe40008706670 */
[----:B------:R-:W-:Y:S02]  /*56e0*/  USHF.R.U32.HI UR4, URZ, UR41, UR4 ;  /* 0x00000029ff047299 */ /* 0x000fe40008011604 */
[----:B------:R-:W-:Y:S02]  /*56f0*/  UIMAD.WIDE.U32 UR8, UR5, UR40, URZ ;  /* 0x00000028050872a5 */ /* 0x000fe4000f8e00ff */
[----:B------:R-:W-:Y:S02]  /*5700*/  USEL UR11, UR6, UR4, !UP2 ;  /* 0x00000004060b7287 */ /* 0x000fe4000d000000 */
[----:B------:R-:W-:Y:S02]  /*5710*/  UIADD3 UR8, UPT, UPT, -UR5, URZ, URZ ;  /* 0x000000ff05087290 */ /* 0x000fe4000fffe1ff */
[----:B------:R-:W-:Y:S01]  /*5720*/  UIADD3 UR10, UPT, UPT, -UR11, URZ, URZ ;  /* 0x000000ff0b0a7290 */ /* 0x000fe2000fffe1ff */
[----:B------:R-:W-:Y:S01]  /*5730*/  @!UP0 UMOV UR4, UR9 ;  /* 0x0000000900048c82 */ /* 0x000fe20008000000 */
[----:B------:R-:W-:Y:S02]  /*5740*/  UIADD3 UR9, UPT, UPT, -UR6, URZ, URZ ;  /* 0x000000ff06097290 */ /* 0x000fe4000fffe1ff */
[----:B------:R-:W-:Y:S02]  /*5750*/  @!UP0 USHF.R.U32.HI UR4, URZ, UR41, UR4 ;  /* 0x00000029ff048299 */ /* 0x000fe40008011604 */
[----:B------:R-:W-:Y:S02]  /*5760*/  UIMAD UR10, UR42, UR10, UR6 ;  /* 0x0000000a2a0a72a4 */ /* 0x000fe4000f8e0206 */
[----:B------:R-:W-:Y:S04]  /*5770*/  @!UP0 USEL UR4, UR5, UR4, !UP2 ;  /* 0x0000000405048287 */ /* 0x000fe8000d000000 */
[----:B------:R-:W-:Y:S02]  /*5780*/  @!UP0 UIMAD UR10, UR7, UR10, UR4 ;  /* 0x0000000a070a82a4 */ /* 0x000fe4000f8e0204 */
[----:B------:R-:W-:Y:S02]  /*5790*/  @!UP0 UIADD3 UR11, UPT, UPT, UR11, -UR4, URZ ;  /* 0x800000040b0b8290 */ /* 0x000fe4000fffe0ff */
[----:B------:R-:W-:Y:S02]  /*57a0*/  UIMAD UR7, UR43, UR8, UR38 ;  /* 0x000000082b0772a4 */ /* 0x000fe4000f8e0226 */
[----:B------:R-:W-:Y:S02]  /*57b0*/  @!UP0 UIMAD UR6, UR11, UR42, UR5 ;  /* 0x0000002a0b0682a4 */ /* 0x000fe4000f8e0205 */
[----:B------:R-:W-:Y:S01]  /*57c0*/  UIMAD UR4, UR54, UR9, UR37 ;  /* 0x00000009360472a4 */ /* 0x000fe2000f8e0225 */
[----:B------:R-:W-:Y:S02]  /*57d0*/  @!UP0 UMOV UR5, UR10 ;  /* 0x0000000a00058c82 */ /* 0x000fe40008000000 */
[----:B------:R-:W-:Y:S02]  /*57e0*/  UIMAD UR38, UR5, UR43, UR7 ;  /* 0x0000002b052672a4 */ /* 0x000fe4000f8e0207 */
[----:B------:R-:W-:Y:S11]  /*57f0*/  UIMAD UR37, UR6, UR54, UR4 ;  /* 0x00000036062572a4 */ /* 0x000ff6000f8e0204 */
[----:B------:R-:W-:Y:S01]  /*5800*/  @!UPT UIADD3 URZ, UPT, UPT, URZ, URZ, URZ ;  /* 0x000000fffffff290 */ /* 0x000fe2000fffe0ff */
.L_x_92:
[----:B------:R-:W-:Y:S01]  /*5810*/  UISETP.NE.AND UP0, UPT, UR39, 0x1, UPT ;  /* 0x000000012700788c */ /* 0x000fe2000bf05270 */
[----:B------:R-:W-:Y:S01]  /*5820*/  LOP3.LUT P0, RZ, R50, 0x1b0, RZ, 0xc0, !PT ;  /* 0x000001b032ff7812 */ /* 0x000fe2000780c0ff */
[----:B------:R-:W-:Y:S01]  /*5830*/  USHF.L.U32 UR50, UR30, 0x6, URZ ;  /* 0x000000061e327899 */ /* 0x000fe200080006ff */
[----:B------:R-:W-:Y:S01]  /*5840*/  BSSY.RECONVERGENT B6, `(.L_x_93) ;  /* 0x0000034000067945 */ /* 0x000fe20003800200 */
[----:B------:R-:W-:Y:S01]  /*5850*/  USHF.L.U32 UR49, UR31, 0x7, URZ ;  /* 0x000000071f317899 */ /* 0x000fe200080006ff */
[----:B------:R-:W-:Y:S06]  /*5860*/  IADD3 R52, PT, PT, R52, 0x1, RZ ;  /* 0x0000000134347810 */ /* 0x000fec0007ffe0ff */
[----:B------:R-:W2:Y:S01]  /*5870*/  @!UP0 LDCU.128 UR12, c[0x0][0xb10] ;  /* 0x00016200ff0c87ac */ /* 0x000ea20008000c00 */
[----:B------:R-:W3:Y:S01]  /*5880*/  @!UP0 LDCU UR5, c[0x0][0xb0c] ;  /* 0x00016180ff0587ac */ /* 0x000ee20008000800 */
[----:B------:R-:W4:Y:S01]  /*5890*/  @!UP0 LDCU UR10, c[0x0][0xb20] ;  /* 0x00016400ff0a87ac */ /* 0x000f220008000800 */
[----:B--2---:R-:W-:Y:S02]  /*58a0*/  UIMAD.WIDE.U32 UR8, UR38, UR12, URZ ;  /* 0x0000000c260872a5 */ /* 0x004fe4000f8e00ff */
[----:B------:R-:W-:Y:S02]  /*58b0*/  UIMAD.WIDE.U32 UR6, UR37, UR15, URZ ;  /* 0x0000000f250672a5 */ /* 0x000fe4000f8e00ff */
[----:B------:R-:W-:Y:S03]  /*58c0*/  @!UP0 UISETP.NE.AND UP1, UPT, UR14, 0x1, UPT ;  /* 0x000000010e00888c */ /* 0x000fe6000bf25270 */
[----:B------:R-:W-:Y:S01]  /*58d0*/  @!UP0 UMOV UR4, UR9 ;  /* 0x0000000900048c82 */ /* 0x000fe20008000000 */
[----:B---3--:R-:W-:Y:S02]  /*58e0*/  @!UP0 UISETP.NE.AND UP2, UPT, UR5, 0x1, UPT ;  /* 0x000000010500888c */ /* 0x008fe4000bf45270 */
[----:B------:R-:W-:Y:S01]  /*58f0*/  @!UP0 USHF.R.U32.HI UR4, URZ, UR13, UR4 ;  /* 0x0000000dff048299 */ /* 0x000fe20008011604 */
[----:B------:R-:W-:Y:S02]  /*5900*/  @!UP0 UMOV UR6, UR7 ;  /* 0x0000000700068c82 */ /* 0x000fe40008000000 */
[----:B----4-:R-:W-:Y:S02]  /*5910*/  @!UP0 USHF.R.U32.HI UR6, URZ, UR10, UR6 ;  /* 0x0000000aff068299 */ /* 0x010fe40008011606 */
[----:B------:R-:W-:Y:S02]  /*5920*/  @!UP0 USEL UR7, UR38, UR4, !UP2 ;  /* 0x0000000426078287 */ /* 0x000fe4000d000000 */
[----:B------:R-:W-:Y:S04]  /*5930*/  @!UP0 USEL UR6, UR37, UR6, !UP1 ;  /* 0x0000000625068287 */ /* 0x000fe8000c800000 */
[----:B------:R-:W-:Y:S02]  /*5940*/  @!UP0 UIADD3 UR4, UPT, UPT, -UR7, UR6, URZ ;  /* 0x0000000607048290 */ /* 0x000fe4000fffe1ff */
[----:B------:R-:W-:Y:S02]  /*5950*/  @!UP0 UIADD3 UR6, UPT, UPT, UR7, -UR6, URZ ;  /* 0x8000000607068290 */ /* 0x000fe4000fffe0ff */
[----:B------:R-:W-:Y:S02]  /*5960*/  @!UP0 UIMAD UR38, UR4, UR5, UR38 ;  /* 0x00000005042682a4 */ /* 0x000fe4000f8e0226 */
[----:B------:R-:W-:Y:S01]  /*5970*/  @!UP0 UIMAD UR37, UR6, UR14, UR37 ;  /* 0x0000000e062582a4 */ /* 0x000fe2000f8e0225 */
[----:B------:R-:W-:Y:S11]  /*5980*/  @!P0 BRA `(.L_x_94) ;  /* 0x00000000007c8947 */ /* 0x000ff60003800000 */
[----:B------:R-:W2:Y:S01]  /*5990*/  LDCU.64 UR8, c[0x4][0x80] ;  /* 0x01001000ff0877ac */ /* 0x000ea20008000a00 */
[----:B------:R-:W-:Y:S01]  /*59a0*/  MOV R2, 0x0 ;  /* 0x0000000000027802 */ /* 0x000fe20000000f00 */
[----:B------:R-:W-:Y:S02]  /*59b0*/  HFMA2 R12, -RZ, RZ, 0, 5.9604644775390625e-08 ;  /* 0x00000001ff0c7431 */ /* 0x000fe400000001ff */
[----:B------:R-:W-:Y:S01]  /*59c0*/  IMAD.MOV.U32 R8, RZ, RZ, 0x70 ;  /* 0x00000070ff087424 */ /* 0x000fe200078e00ff */
[----:B------:R3:W4:Y:S01]  /*59d0*/  LDC.64 R14, c[0x4][R2] ;  /* 0x01000000020e7b82 */ /* 0x0007220000000a00 */
[----:B------:R-:W1:Y:S01]  /*59e0*/  LDCU.64 UR6, c[0x4][0x88] ;  /* 0x01001100ff0677ac */ /* 0x000e620008000a00 */
[----:B------:R-:W-:Y:S01]  /*59f0*/  IMAD.MOV.U32 R13, RZ, RZ, RZ ;  /* 0x000000ffff0d7224 */ /* 0x000fe200078e00ff */
[----:B------:R-:W1:Y:S01]  /*5a00*/  LDCU.64 UR4, c[0x4][0x8] ;  /* 0x01000100ff0477ac */ /* 0x000e620008000a00 */
[----:B--2---:R-:W-:Y:S01]  /*5a10*/  MOV R5, UR9 ;  /* 0x0000000900057c02 */ /* 0x004fe20008000f00 */
[----:B------:R-:W-:Y:S01]  /*5a20*/  IMAD.U32 R4, RZ, RZ, UR8 ;  /* 0x00000008ff047e24 */ /* 0x000fe2000f8e00ff */
[----:B-1----:R-:W-:Y:S01]  /*5a30*/  MOV R7, UR7 ;  /* 0x0000000700077c02 */ /* 0x002fe20008000f00 */
[----:B------:R-:W-:Y:S01]  /*5a40*/  IMAD.U32 R6, RZ, RZ, UR6 ;  /* 0x00000006ff067e24 */ /* 0x000fe2000f8e00ff */
[----:B------:R-:W-:Y:S01]  /*5a50*/  MOV R11, UR5 ;  /* 0x00000005000b7c02 */ /* 0x000fe20008000f00 */
[----:B------:R-:W-:Y:S02]  /*5a60*/  IMAD.U32 R10, RZ, RZ, UR4 ;  /* 0x00000004ff0a7e24 */ /* 0x000fe4000f8e00ff */
[----:B------:R-:W-:Y:S07]  /*5a70*/  LEPC R20, `(.L_x_95) ;  /* 0x000000001014794e */ /* 0x000fee0000000000 */
[----:B---345:R-:W-:Y:S05]  /*5a80*/  CALL.ABS.NOINC R14 ;  /* 0x000000000e007343 */ /* 0x038fea0003c00000 */
.L_x_95:
[----:B------:R-:W1:Y:S01]  /*5a90*/  LDCU.64 UR8, c[0x4][0x80] ;  /* 0x01001000ff0877ac */ /* 0x000e620008000a00 */
[----:B------:R-:W2:Y:S01]  /*5aa0*/  LDC.64 R2, c[0x4][R2] ;  /* 0x0100000002027b82 */ /* 0x000ea20000000a00 */
[----:B------:R-:W-:Y:S02]  /*5ab0*/  HFMA2 R12, -RZ, RZ, 0, 5.9604644775390625e-08 ;  /* 0x00000001ff0c7431 */ /* 0x000fe400000001ff */
[----:B------:R-:W-:Y:S02]  /*5ac0*/  IMAD.MOV.U32 R8, RZ, RZ, 0x70 ;  /* 0x00000070ff087424 */ /* 0x000fe400078e00ff */
[----:B------:R-:W-:Y:S01]  /*5ad0*/  IMAD.MOV.U32 R13, RZ, RZ, RZ ;  /* 0x000000ffff0d7224 */ /* 0x000fe200078e00ff */
[----:B------:R-:W3:Y:S01]  /*5ae0*/  LDCU.64 UR6, c[0x4][0x88] ;  /* 0x01001100ff0677ac */ /* 0x000ee20008000a00 */
[----:B------:R-:W4:Y:S01]  /*5af0*/  LDCU.64 UR4, c[0x4][0x8] ;  /* 0x01000100ff0477ac */ /* 0x000f220008000a00 */
[----:B-1----:R-:W-:Y:S02]  /*5b00*/  MOV R4, UR8 ;  /* 0x0000000800047c02 */ /* 0x002fe40008000f00 */
[----:B------:R-:W-:Y:S02]  /*5b10*/  MOV R5, UR9 ;  /* 0x0000000900057c02 */ /* 0x000fe40008000f00 */
[----:B---3--:R-:W-:Y:S01]  /*5b20*/  MOV R7, UR7 ;  /* 0x0000000700077c02 */ /* 0x008fe20008000f00 */
[----:B------:R-:W-:Y:S01]  /*5b30*/  IMAD.U32 R6, RZ, RZ, UR6 ;  /* 0x00000006ff067e24 */ /* 0x000fe2000f8e00ff */
[----:B----4-:R-:W-:Y:S01]  /*5b40*/  MOV R11, UR5 ;  /* 0x00000005000b7c02 */ /* 0x010fe20008000f00 */
[----:B------:R-:W-:Y:S02]  /*5b50*/  IMAD.U32 R10, RZ, RZ, UR4 ;  /* 0x00000004ff0a7e24 */ /* 0x000fe4000f8e00ff */
[----:B------:R-:W-:Y:S07]  /*5b60*/  LEPC R20, `(.L_x_94) ;  /* 0x000000001014794e */ /* 0x000fee0000000000 */
[----:B--2---:R-:W-:Y:S05]  /*5b70*/  CALL.ABS.NOINC R2 ;  /* 0x0000000002007343 */ /* 0x004fea0003c00000 */
.L_x_94:
[----:B------:R-:W-:Y:S05]  /*5b80*/  BSYNC.RECONVERGENT B6 ;  /* 0x0000000000067941 */ /* 0x000fea0003800200 */
.L_x_93:
[----:B------:R-:W-:Y:S01]  /*5b90*/  R2UR UR4, R49 ;  /* 0x00000000310472ca */ /* 0x000fe200000e0000 */
[----:B------:R-:W-:Y:S01]  /*5ba0*/  UISETP.NE.U32.AND UP0, UPT, UR62, URZ, UPT ;  /* 0x000000ff3e00728c */ /* 0x000fe2000bf05070 */
[----:B------:R-:W-:Y:S02]  /*5bb0*/  ISETP.NE.U32.AND P4, PT, R42, RZ, PT ;  /* 0x000000ff2a00720c */ /* 0x000fe40003f85070 */
[----:B------:R-:W-:Y:S01]  /*5bc0*/  ISETP.NE.U32.AND P2, PT, RZ, UR56, PT ;  /* 0x00000038ff007c0c */ /* 0x000fe2000bf45070 */
[----:B------:R-:W-:Y:S01]  /*5bd0*/  UISETP.NE.AND.EX UP1, UPT, UR63, URZ, UPT, UP0 ;  /* 0x000000ff3f00728c */ /* 0x000fe2000bf25300 */
[----:B------:R-:W-:Y:S01]  /*5be0*/  ISETP.NE.AND.EX P4, PT, R43, RZ, PT, P4 ;  /* 0x000000ff2b00720c */ /* 0x000fe20003f85340 */
[----:B------:R-:W-:Y:S01]  /*5bf0*/  UPLOP3.LUT UP0, UPT, UPT, UPT, UPT, 0x40, 0x4 ;  /* 0x000000000004789c */ /* 0x000fe20003f0e870 */
[----:B------:R-:W-:Y:S05]  /*5c00*/  ISETP.NE.AND.EX P2, PT, RZ, UR57, PT, P2 ;  /* 0x00000039ff007c0c */ /* 0x000fea000bf45320 */
[----:B------:R-:W-:Y:S06]  /*5c10*/  UISETP.NE.AND UP2, UPT, UR4, URZ, UPT ;  /* 0x000000ff0400728c */ /* 0x000fec000bf45270 */
[----:B------:R-:W-:Y:S05]  /*5c20*/  PLOP3.LUT P1, PT, PT, PT, UP2, 0x80, 0x8 ;  /* 0x000000000008781c */ /* 0x000fea0003f2f028 */
[----:B------:R-:W-:Y:S06]  /*5c30*/  @UP2 UPLOP3.LUT UP0, UPT, UPT, UPT, UP1, 0x80, 0x8 ;  /* 0x000000000008289c */ /* 0x000fec0003f0f010 */
[----:B------:R-:W-:Y:S01]  /*5c40*/  PLOP3.LUT P0, PT, PT, PT, UP0, 0x80, 0x8 ;  /* 0x000000000008781c */ /* 0x000fe20003f0f008 */
[----:B------:R-:W-:Y:S01]  /*5c50*/  @!UPT UIADD3 URZ, UPT, UPT, URZ, URZ, URZ ;  /* 0x000000fffffff290 */ /* 0x000fe2000fffe0ff */
[----:B------:R-:W-:Y:S11]  /*5c60*/  BRA.U !UP1, `(.L_x_96) ;  /* 0x00000001093c7547 */ /* 0x000ff6000b800000 */
[----:B------:R-:W-:Y:S01]  /*5c70*/  UISETP.NE.U32.AND UP0, UPT, UR56, URZ, UPT ;  /* 0x000000ff3800728c */ /* 0x000fe2000bf05070 */
[----:B-1----:R-:W-:Y:S01]  /*5c80*/  HFMA2 R0, -RZ, RZ, 0, 5.9604644775390625e-08 ;  /* 0x00000001ff007431 */ /* 0x002fe200000001ff */
[----:B------:R-:W1:Y:S01]  /*5c90*/  LDCU.64 UR8, c[0x0][0x358] ;  /* 0x00006b00ff0877ac */ /* 0x000e620008000a00 */
[----:B------:R-:W-:Y:S01]  /*5ca0*/  IMAD.MOV.U32 R45, RZ, RZ, 0x1 ;  /* 0x00000001ff2d7424 */ /* 0x000fe200078e00ff */
[----:B------:R-:W-:Y:S06]  /*5cb0*/  UISETP.NE.AND.EX UP0, UPT, UR57, URZ, UPT, UP0 ;  /* 0x000000ff3900728c */ /* 0x000fec000bf05300 */
        /* <DEDUP_REMOVED lines=9> */
[----:B--23--:R-:W-:Y:S02]  /*5d50*/  @!P3 IMAD.U32 R27, RZ, RZ, UR4 ;  /* 0x00000004ff1bbe24 */ /* 0x00cfe4000f8e00ff */
.L_x_96:
[----:B------:R-:W-:Y:S05]  /*5d60*/  @!P4 BRA `(.L_x_97) ;  /* 0x000000000024c947 */ /* 0x000fea0003800000 */
[----:B------:R-:W-:Y:S01]  /*5d70*/  ISETP.NE.U32.AND P3, PT, R40, RZ, PT ;  /* 0x000000ff2800720c */ /* 0x000fe20003f65070 */
[----:B------:R-:W2:Y:S03]  /*5d80*/  LDCU.64 UR4, c[0x0][0x358] ;  /* 0x00006b00ff0477ac */ /* 0x000ea60008000a00 */
[----:B------:R-:W-:Y:S11]  /*5d90*/  ISETP.NE.AND.EX P3, PT, R41, RZ, PT, P3 ;  /* 0x000000ff2900720c */ /* 0x000ff60003f65330 */
[----:B------:R-:W-:Y:S02]  /*5da0*/  @!UPT UIADD3 URZ, UPT, UPT, URZ, URZ, URZ ;  /* 0x000000fffffff290 */ /* 0x000fe4000fffe0ff */
[----:B------:R-:W3:Y:S01]  /*5db0*/  @P3 LDC.64 R2, c[0x0][0x8a8] ;  /* 0x00022a00ff023b82 */ /* 0x000ee20000000a00 */
[----:B-1----:R-:W-:Y:S04]  /*5dc0*/  @P3 IMAD R0, R42, UR36, RZ ;  /* 0x000000242a003c24 */ /* 0x002fe8000f8e02ff */
[----:B---3--:R-:W-:Y:S05]  /*5dd0*/  @P3 IMAD.WIDE R2, R0, 0x4, R2 ;  /* 0x0000000400023825 */ /* 0x008fea00078e0202 */
[----:B--2--5:R2:W5:Y:S02]  /*5de0*/  @P3 LDG.E R24, desc[UR4][R2.64] ;  /* 0x0000000402183981 */ /* 0x024564000c1e1900 */
[----:B--2---:R-:W3:Y:S02]  /*5df0*/  @!P3 LDC R24, c[0x0][0x8a0] ;  /* 0x00022800ff18bb82 */ /* 0x004ee40000000800 */
.L_x_97:
[----:B-----5:R-:W-:Y:S01]  /*5e00*/  FSETP.NEU.AND P3, PT, R27, RZ, PT ;  /* 0x000000ff1b00720b */ /* 0x020fe20003f6d000 */
[----:B------:R-:W-:Y:S01]  /*5e10*/  IMAD.SHL.U32 R62, R44, 0x2, RZ ;  /* 0x000000022c3e7824 */ /* 0x000fe200078e00ff */
[----:B------:R-:W-:Y:S01]  /*5e20*/  SEL R4, RZ, 0xffffffff, P2 ;  /* 0xffffffffff047807 */ /* 0x000fe20001000000 */
[----:B------:R-:W-:Y:S01]  /*5e30*/  BSSY B1, `(.L_x_98) ;  /* 0x0000036000017945 */ /* 0x000fe20003800000 */
[----:B------:R-:W-:Y:S01]  /*5e40*/  @P1 LOP3.LUT P2, RZ, R45, 0xff, RZ, 0xc0, !PT ;  /* 0x000000ff2dff1812 */ /* 0x000fe2000784c0ff */
[----:B------:R-:W-:Y:S01]  /*5e50*/  VIADD R60, R62, UR44 ;  /* 0x0000002c3e3c7c36 */ /* 0x000fe20008000000 */
[----:B-1----:R-:W-:Y:S01]  /*5e60*/  @P1 SEL R0, RZ, 0xffffffff, P3 ;  /* 0xffffffffff001807 */ /* 0x002fe20001800000 */
[----:B------:R-:W-:Y:S01]  /*5e70*/  IMAD.MOV.U32 R63, RZ, RZ, 0x1 ;  /* 0x00000001ff3f7424 */ /* 0x000fe200078e00ff */
[----:B------:R-:W-:Y:S01]  /*5e80*/  LOP3.LUT R55, R55, 0x1, RZ, 0x3c, !PT ;  /* 0x0000000137377812 */ /* 0x000fe200078e3cff */
[----:B------:R-:W-:Y:S01]  /*5e90*/  IMAD.MOV.U32 R61, RZ, RZ, RZ ;  /* 0x000000ffff3d7224 */ /* 0x000fe200078e00ff */
[----:B------:R-:W-:Y:S02]  /*5ea0*/  @P0 SEL R0, R4, R0, !P2 ;  /* 0x0000000004000207 */ /* 0x000fe40005000000 */
[----:B------:R-:W-:Y:S02]  /*5eb0*/  CS2R R38, SRZ ;  /* 0x0000000000267805 */ /* 0x000fe4000001ff00 */
[----:B------:R-:W-:Y:S02]  /*5ec0*/  LEA R26, R22, UR44, 0x3 ;  /* 0x0000002c161a7c11 */ /* 0x000fe4000f8e18ff */
[----:B------:R-:W-:Y:S02]  /*5ed0*/  CS2R R36, SRZ ;  /* 0x0000000000247805 */ /* 0x000fe4000001ff00 */
[----:B------:R-:W-:Y:S02]  /*5ee0*/  @P1 LOP3.LUT R0, R0, 0x1, RZ, 0xc0, !PT ;  /* 0x0000000100001812 */ /* 0x000fe400078ec0ff */
[----:B------:R-:W-:Y:S02]  /*5ef0*/  CS2R R30, SRZ ;  /* 0x00000000001e7805 */ /* 0x000fe4000001ff00 */
[----:B------:R-:W-:Y:S02]  /*5f00*/  SHF.L.U32 R2, R54, 0x1f, RZ ;  /* 0x0000001f36027819 */ /* 0x000fe400000006ff */
[----:B------:R-:W-:Y:S02]  /*5f10*/  CS2R R28, SRZ ;  /* 0x00000000001c7805 */ /* 0x000fe4000001ff00 */
[----:B------:R-:W-:Y:S01]  /*5f20*/  ISETP.NE.U32.OR P5, PT, R0, 0x1, !P1 ;  /* 0x000000010000780c */ /* 0x000fe20004fa5470 */
[----:B------:R-:W-:Y:S01]  /*5f30*/  IMAD.IADD R59, R56, 0x1, R60 ;  /* 0x00000001383b7824 */ /* 0x000fe200078e023c */
[----:B------:R-:W-:Y:S02]  /*5f40*/  PLOP3.LUT P2, PT, PT, PT, UP1, 0x80, 0x8 ;  /* 0x000000000008781c */ /* 0x000fe40003f4f018 */
[----:B------:R-:W-:Y:S02]  /*5f50*/  LEA.HI R25, R22, R22, RZ, 0x1 ;  /* 0x0000001616197211 */ /* 0x000fe400078f08ff */
[----:B------:R-:W-:Y:S02]  /*5f60*/  LOP3.LUT P4, R51, R45, 0xff, RZ, 0xc0, !PT ;  /* 0x000000ff2d337812 */ /* 0x000fe4000788c0ff */
[----:B------:R-:W-:Y:S02]  /*5f70*/  SEL R3, RZ, 0xffffffff, P3 ;  /* 0xffffffffff037807 */ /* 0x000fe40001800000 */
[----:B------:R-:W-:Y:S03]  /*5f80*/  P2R R58, PR, RZ, 0x20 ;  /* 0x00000020ff3a7803 */ /* 0x000fe60000000000 */
[----:B------:R-:W-:Y:S02]  /*5f90*/  @P5 SHF.L.U32 R0, R55, 0x1f, RZ ;  /* 0x0000001f37005819 */ /* 0x000fe400000006ff */
[----:B------:R-:W-:Y:S02]  /*5fa0*/  @P2 SEL R3, R4, R3, !P4 ;  /* 0x0000000304032207 */ /* 0x000fe40006000000 */
[----:B------:R1:W2:Y:S02]  /*5fb0*/  @P5 SYNCS.PHASECHK.TRANS64.TRYWAIT P1, [UR44+0x50], R0 ;  /* 0x00005000ff0055a7 */ /* 0x0002a4000802112c */
[----:B------:R-:W-:Y:S04]  /*5fc0*/  LOP3.LUT R3, R3, 0x1, RZ, 0xc0, !PT ;  /* 0x0000000103037812 */ /* 0x000fe800078ec0ff */
[----:B------:R-:W-:Y:S04]  /*5fd0*/  ISETP.NE.U32.AND P2, PT, R3, 0x1, PT ;  /* 0x000000010300780c */ /* 0x000fe80003f45070 */
[----:B------:R-:W-:Y:S01]  /*5fe0*/  P2R R64, PR, RZ, 0x4 ;  /* 0x00000004ff407803 */ /* 0x000fe20000000000 */
[----:B------:R4:W3:Y:S01]  /*5ff0*/  SYNCS.PHASECHK.TRANS64.TRYWAIT P0, [R26+URZ+0xc0], R2 ;  /* 0x0000c0021a0075a7 */ /* 0x0008e200080011ff */
[C---:B-1----:R-:W-:Y:S01]  /*6000*/  IMAD.SHL.U32 R0, R25.reuse, 0x40, RZ ;  /* 0x0000004019007824 */ /* 0x042fe200078e00ff */
[----:B------:R-:W-:Y:S04]  /*6010*/  LOP3.LUT R25, R25, 0xffe, RZ, 0xc0, !PT ;  /* 0x00000ffe19197812 */ /* 0x000fe800078ec0ff */
[----:B------:R-:W-:Y:S01]  /*6020*/  LOP3.LUT R0, R0, 0xffffff80, RZ, 0xc0, !PT ;  /* 0xffffff8000007812 */ /* 0x000fe200078ec0ff */
[----:B------:R-:W-:Y:S04]  /*6030*/  IMAD.IADD R25, R22, 0x1, -R25 ;  /* 0x0000000116197824 */ /* 0x000fe800078e0a19 */
[----:B------:R-:W-:Y:S04]  /*6040*/  IMAD.IADD R0, R23, 0x1, R0 ;  /* 0x0000000117007824 */ /* 0x000fe800078e0200 */
[----:B------:R-:W-:Y:S01]  /*6050*/  IMAD R25, R25, 0x100000, R0 ;  /* 0x0010000019197824 */ /* 0x000fe200078e0200 */
[----:B--2---:R-:W-:Y:S01]  /*6060*/  @P5 SEL R63, RZ, 0x1, !P1 ;  /* 0x00000001ff3f5807 */ /* 0x004fe20004800000 */
[----:B----4-:R-:W-:Y:S06]  /*6070*/  @!P5 BRA `(.L_x_99) ;  /* 0x000000000044d947 */ /* 0x010fec0003800000 */
[----:B------:R-:W-:Y:S01]  /*6080*/  IMAD.MOV.U32 R38, RZ, RZ, RZ ;  /* 0x000000ffff267224 */ /* 0x000fe200078e00ff */
[----:B------:R-:W-:Y:S01]  /*6090*/  ISETP.NE.AND P1, PT, R63, RZ, PT ;  /* 0x000000ff3f00720c */ /* 0x000fe20003f25270 */
[----:B------:R-:W-:Y:S01]  /*60a0*/  BSSY B0, `(.L_x_100) ;  /* 0x0000008000007945 */ /* 0x000fe20003800000 */
[----:B------:R-:W-:Y:S02]  /*60b0*/  CS2R R30, SRZ ;  /* 0x00000000001e7805 */ /* 0x000fe4000001ff00 */
[----:B------:R-:W-:Y:S02]  /*60c0*/  CS2R R28, SRZ ;  /* 0x00000000001c7805 */ /* 0x000fe4000001ff00 */
[----:B------:R-:W-:Y:S07]  /*60d0*/  CS2R R36, SRZ ;  /* 0x0000000000247805 */ /* 0x000fee000001ff00 */
[----:B------:R-:W-:Y:S05]  /*60e0*/  @P1 BRA `(.L_x_101) ;  /* 0x00000000000c1947 */ /* 0x000fea0003800000 */
[----:B------:R-:W-:Y:S04]  /*60f0*/  SHF.L.U32 R3, R55, 0x1f, RZ ;  /* 0x0000001f37037819 */ /* 0x000fe800000006ff */
[----:B------:R-:W1:Y:S02]  /*6100*/  SYNCS.PHASECHK.TRANS64.TRYWAIT P1, [UR44+0x50], R3 ;  /* 0x00005003ff0075a7 */ /* 0x000e64000802112c */
[----:B-1----:R-:W-:Y:S05]  /*6110*/  @!P1 BRA `(.L_x_102) ;  /* 0x0000002c00cc9947 */ /* 0x002fea0003800000 */
.L_x_101:
[----:B------:R-:W-:Y:S05]  /*6120*/  BSYNC B0 ;  /* 0x0000000000007941 */ /* 0x000fea0003800000 */
.L_x_100:
[----:B------:R-:W-:Y:S01]  /*6130*/  ISETP.NE.AND P1, PT, R64, RZ, PT ;  /* 0x000000ff4000720c */ /* 0x000fe20003f25270 */
[----:B------:R-:W-:Y:S11]  /*6140*/  HFMA2 R61, -RZ, RZ, 0, 5.9604644775390625e-08 ;  /* 0x00000001ff3d7431 */ /* 0x000ff600000001ff */
[----:B------:R-:W-:Y:S01]  /*6150*/  @!UPT UIADD3 URZ, UPT, UPT, URZ, URZ, URZ ;  /* 0x000000fffffff290 */ /* 0x000fe2000fffe0ff */
[----:B------:R-:W-:Y:S05]  /*6160*/  @P1 WARPSYNC.ALL ;  /* 0x0000000000001948 */ /* 0x000fea0003800000 */
[----:B------:R2:W4:Y:S04]  /*6170*/  @P1 LDSM.16.M88.4 R28, [R62+UR44+0x200] ;  /* 0x0002002c3e1c183b */ /* 0x0005280008000200 */
[----:B------:R2:W1:Y:S02]  /*6180*/  @P1 LDSM.16.M88.4 R36, [R59+0x200] ;  /* 0x000200003b24183b */ /* 0x0004640000000200 */
.L_x_99:
[----:B------:R-:W-:Y:S05]  /*6190*/  BSYNC B1 ;  /* 0x0000000000017941 */ /* 0x000fea0003800000 */
.L_x_98:
[----:B-1----:R-:W-:Y:S04]  /*61a0*/  SHF.R.U32.HI R0, RZ, 0x15, R25 ;  /* 0x00000015ff007819 */ /* 0x002fe80000011619 */
[----:B------:R-:W-:Y:S01]  /*61b0*/  LOP3.LUT P1, RZ, R0, 0x3, R46, 0x48, !PT ;  /* 0x0000000300ff7812 */ /* 0x000fe2000782482e */
[----:B------:R-:W-:Y:S01]  /*61c0*/  @!UPT UIADD3 URZ, UPT, UPT, URZ, URZ, URZ ;  /* 0x000000fffffff290 */ /* 0x000fe2000fffe0ff */
[----:B---3--:R-:W-:Y:S11]  /*61d0*/  @P0 BRA `(.L_x_103) ;  /* 0x0000000000080947 */ /* 0x008ff60003800000 */
[----:B------:R-:W1:Y:S02]  /*61e0*/  SYNCS.PHASECHK.TRANS64.TRYWAIT P0, [R26+URZ+0xc0], R2 ;  /* 0x0000c0021a0075a7 */ /* 0x000e6400080011ff */
[----:B-1----:R-:W-:Y:S05]  /*61f0*/  @!P0 BRA `(.L_x_104) ;  /* 0x0000002c00ac8947 */ /* 0x002fea0003800000 */
.L_x_103:
[----:B------:R-:W-:Y:S05]  /*6200*/  @!P1 BRA `(.L_x_105) ;  /* 0x0000000000409947 */ /* 0x000fea0003800000 */
[----:B------:R-:W3:Y:S01]  /*6210*/  LDCU.64 UR8, c[0x4][0x70] ;  /* 0x01000e00ff0877ac */ /* 0x000ee20008000a00 */
[----:B------:R-:W-:Y:S01]  /*6220*/  MOV R3, 0x0 ;  /* 0x0000000000037802 */ /* 0x000fe20000000f00 */
[----:B------:R-:W-:Y:S02]  /*6230*/  HFMA2 R12, -RZ, RZ, 0, 5.9604644775390625e-08 ;  /* 0x00000001ff0c7431 */ /* 0x000fe400000001ff */
[----:B------:R-:W-:Y:S02]  /*6240*/  IMAD.MOV.U32 R8, RZ, RZ, 0x192 ;  /* 0x00000192ff087424 */ /* 0x000fe400078e00ff */
[----:B------:R-:W-:Y:S01]  /*6250*/  IMAD.MOV.U32 R13, RZ, RZ, RZ ;  /* 0x000000ffff0d7224 */ /* 0x000fe200078e00ff */
[----:B------:R-:W5:Y:S01]  /*6260*/  LDCU.64 UR6, c[0x4][0x78] ;  /* 0x01000f00ff0677ac */ /* 0x000f620008000a00 */
[----:B-1----:R-:W1:Y:S01]  /*6270*/  LDC.64 R2, c[0x4][R3] ;  /* 0x0100000003027b82 */ /* 0x002e620000000a00 */
[----:B------:R-:W2:Y:S01]  /*6280*/  LDCU.64 UR4, c[0x4][0x10] ;  /* 0x01000200ff0477ac */ /* 0x000ea20008000a00 */
[----:B---3--:R-:W-:Y:S01]  /*6290*/  MOV R5, UR9 ;  /* 0x0000000900057c02 */ /* 0x008fe20008000f00 */
[----:B------:R-:W-:Y:S01]  /*62a0*/  IMAD.U32 R4, RZ, RZ, UR8 ;  /* 0x00000008ff047e24 */ /* 0x000fe2000f8e00ff */
[----:B-----5:R-:W-:Y:S01]  /*62b0*/  MOV R7, UR7 ;  /* 0x0000000700077c02 */ /* 0x020fe20008000f00 */
[----:B------:R-:W-:Y:S01]  /*62c0*/  IMAD.U32 R6, RZ, RZ, UR6 ;  /* 0x00000006ff067e24 */ /* 0x000fe2000f8e00ff */
[----:B--2---:R-:W-:Y:S01]  /*62d0*/  MOV R11, UR5 ;  /* 0x00000005000b7c02 */ /* 0x004fe20008000f00 */
[----:B------:R-:W-:Y:S02]  /*62e0*/  IMAD.U32 R10, RZ, RZ, UR4 ;  /* 0x00000004ff0a7e24 */ /* 0x000fe4000f8e00ff */
[----:B------:R-:W-:Y:S07]  /*62f0*/  LEPC R20, `(.L_x_105) ;  /* 0x000000001014794e */ /* 0x000fee0000000000 */
[----:B-1--4-:R-:W-:Y:S05]  /*6300*/  CALL.ABS.NOINC R2 ;  /* 0x0000000002007343 */ /* 0x012fea0003c00000 */
.L_x_105:
[----:B----4-:R-:W-:Y:S01]  /*6310*/  SHF.L.U32 R3, R28, 0x10, RZ ;  /* 0x000000101c037819 */ /* 0x010fe200000006ff */
[----:B------:R-:W-:Y:S05]  /*6320*/  WARPSYNC.ALL ;  /* 0x0000000000007948 */ /* 0x000fea0003800000 */
[----:B------:R-:W-:Y:S01]  /*6330*/  R2UR UR4, R25 ;  /* 0x00000000190472ca */ /* 0x000fe200000e0000 */
[----:B------:R-:W-:Y:S01]  /*6340*/  BSSY.RECONVERGENT B0, `(.L_x_106) ;  /* 0x000004e000007945 */ /* 0x000fe20003800200 */
[C---:B------:R-:W-:Y:S02]  /*6350*/  SHF.L.U32 R20, R29.reuse, 0x10, RZ ;  /* 0x000000101d147819 */ /* 0x040fe400000006ff */
[----:B------:R-:W-:Y:S02]  /*6360*/  LOP3.LUT R21, R29, 0xffff0000, RZ, 0xc0, !PT ;  /* 0xffff00001d157812 */ /* 0x000fe400078ec0ff */
[----:B------:R-:W-:Y:S07]  /*6370*/  ISETP.NE.AND P0, PT, R57, RZ, PT ;  /* 0x000000ff3900720c */ /* 0x000fee0003f05270 */
[----:B------:R-:W3:Y:S02]  /*6380*/  LDTM.16dp256bit.x4 R4, tmem[UR4] ;  /* 0x00000004000479ee */ /* 0x000ee40008120000 */
[----:B---3--:R-:W-:Y:S01]  /*6390*/  FMUL R0, R24, R4 ;  /* 0x0000000418007220 */ /* 0x008fe20000400000 */
[----:B------:R-:W-:Y:S01]  /*63a0*/  LOP3.LUT R4, R28, 0xffff0000, RZ, 0xc0, !PT ;  /* 0xffff00001c047812 */ /* 0x000fe200078ec0ff */
[C---:B-1----:R-:W-:Y:S01]  /*63b0*/  FMUL R2, R24.reuse, R5 ;  /* 0x0000000518027220 */ /* 0x042fe20000400000 */
[C---:B------:R-:W-:Y:S01]  /*63c0*/  FMUL R7, R24.reuse, R7 ;  /* 0x0000000718077220 */ /* 0x040fe20000400000 */
[C---:B------:R-:W-:Y:S01]  /*63d0*/  FFMA R0, R27.reuse, R3, R0 ;  /* 0x000000031b007223 */ /* 0x040fe20000000000 */
[C---:B------:R-:W-:Y:S01]  /*63e0*/  FMUL R3, R24.reuse, R6 ;  /* 0x0000000618037220 */ /* 0x040fe20000400000 */
[C---:B------:R-:W-:Y:S01]  /*63f0*/  FFMA R2, R27.reuse, R4, R2 ;  /* 0x000000041b027223 */ /* 0x040fe20000000002 */
[C---:B------:R-:W-:Y:S01]  /*6400*/  FMUL R4, R24.reuse, R8 ;  /* 0x0000000818047220 */ /* 0x040fe20000400000 */
[C---:B------:R-:W-:Y:S01]  /*6410*/  FMUL R8, R24.reuse, R12 ;  /* 0x0000000c18087220 */ /* 0x040fe20000400000 */
[----:B------:R-:W-:Y:S01]  /*6420*/  FMUL R12, R24, R16 ;  /* 0x00000010180c7220 */ /* 0x000fe20000400000 */
[----:B------:R-:W-:Y:S01]  /*6430*/  SHF.L.U32 R16, R30, 0x10, RZ ;  /* 0x000000101e107819 */ /* 0x000fe200000006ff */
[C---:B------:R-:W-:Y:S01]  /*6440*/  FFMA R3, R27.reuse, R20, R3 ;  /* 0x000000141b037223 */ /* 0x040fe20000000003 */
[----:B------:R-:W-:Y:S01]  /*6450*/  F2FP.BF16.F32.PACK_AB R32, R2, R0 ;  /* 0x000000000220723e */ /* 0x000fe200000010ff */
[C---:B------:R-:W-:Y:S01]  /*6460*/  FFMA R7, R27.reuse, R21, R7 ;  /* 0x000000151b077223 */ /* 0x040fe20000000007 */
[----:B------:R-:W-:Y:S01]  /*6470*/  LOP3.LUT R0, R30, 0xffff0000, RZ, 0xc0, !PT ;  /* 0xffff00001e007812 */ /* 0x000fe200078ec0ff */
[----:B------:R-:W-:Y:S01]  /*6480*/  FFMA R4, R27, R16, R4 ;  /* 0x000000101b047223 */ /* 0x000fe20000000004 */
[C---:B------:R-:W-:Y:S01]  /*6490*/  SHF.L.U32 R2, R31.reuse, 0x10, RZ ;  /* 0x000000101f027819 */ /* 0x040fe200000006ff */
[C---:B------:R-:W-:Y:S01]  /*64a0*/  FMUL R5, R24.reuse, R9 ;  /* 0x0000000918057220 */ /* 0x040fe20000400000 */
[----:B------:R-:W-:Y:S01]  /*64b0*/  LOP3.LUT R16, R31, 0xffff0000, RZ, 0xc0, !PT ;  /* 0xffff00001f107812 */ /* 0x000fe200078ec0ff */
[----:B------:R-:W-:Y:S01]  /*64c0*/  FMUL R6, R24, R10 ;  /* 0x0000000a18067220 */ /* 0x000fe20000400000 */
[----:B------:R-:W-:Y:S01]  /*64d0*/  F2FP.BF16.F32.PACK_AB R33, R7, R3 ;  /* 0x000000030721723e */ /* 0x000fe200000010ff */
[C---:B------:R-:W-:Y:S01]  /*64e0*/  FFMA R5, R27.reuse, R0, R5 ;  /* 0x000000001b057223 */ /* 0x040fe20000000005 */
[C---:B------:R-:W-:Y:S01]  /*64f0*/  SHF.L.U32 R0, R36.reuse, 0x10, RZ ;  /* 0x0000001024007819 */ /* 0x040fe200000006ff */
[----:B------:R-:W-:Y:S01]  /*6500*/  FFMA R6, R27, R2, R6 ;  /* 0x000000021b067223 */ /* 0x000fe20000000006 */
[----:B------:R-:W-:Y:S01]  /*6510*/  LOP3.LUT R2, R36, 0xffff0000, RZ, 0xc0, !PT ;  /* 0xffff000024027812 */ /* 0x000fe200078ec0ff */
[C---:B------:R-:W-:Y:S01]  /*6520*/  FMUL R11, R24.reuse, R11 ;  /* 0x0000000b180b7220 */ /* 0x040fe20000400000 */
[----:B------:R-:W-:Y:S01]  /*6530*/  SHF.L.U32 R3, R37, 0x10, RZ ;  /* 0x0000001025037819 */ /* 0x000fe200000006ff */
[C---:B------:R-:W-:Y:S01]  /*6540*/  FMUL R9, R24.reuse, R13 ;  /* 0x0000000d18097220 */ /* 0x040fe20000400000 */
[----:B------:R-:W-:Y:S01]  /*6550*/  F2FP.BF16.F32.PACK_AB R34, R5, R4 ;  /* 0x000000040522723e */ /* 0x000fe200000010ff */
[C---:B------:R-:W-:Y:S01]  /*6560*/  FMUL R10, R24.reuse, R14 ;  /* 0x0000000e180a7220 */ /* 0x040fe20000400000 */
[C---:B------:R-:W-:Y:S01]  /*6570*/  FFMA R11, R27.reuse, R16, R11 ;  /* 0x000000101b0b7223 */ /* 0x040fe2000000000b */
[C---:B------:R-:W-:Y:S01]  /*6580*/  FFMA R8, R27.reuse, R0, R8 ;  /* 0x000000001b087223 */ /* 0x040fe20000000008 */
[----:B------:R-:W-:Y:S01]  /*6590*/  FFMA R9, R27, R2, R9 ;  /* 0x000000021b097223 */ /* 0x000fe20000000009 */
[----:B------:R-:W-:Y:S01]  /*65a0*/  LOP3.LUT R0, R37, 0xffff0000, RZ, 0xc0, !PT ;  /* 0xffff000025007812 */ /* 0x000fe200078ec0ff */
[----:B------:R-:W-:Y:S01]  /*65b0*/  FFMA R10, R27, R3, R10 ;  /* 0x000000031b0a7223 */ /* 0x000fe2000000000a */
[----:B------:R-:W-:Y:S01]  /*65c0*/  FMUL R15, R24, R15 ;  /* 0x0000000f180f7220 */ /* 0x000fe20000400000 */
[----:B------:R-:W-:Y:S01]  /*65d0*/  SHF.L.U32 R2, R38, 0x10, RZ ;  /* 0x0000001026027819 */ /* 0x000fe200000006ff */
[----:B------:R-:W-:Y:S01]  /*65e0*/  FMUL R13, R24, R17 ;  /* 0x00000011180d7220 */ /* 0x000fe20000400000 */
[----:B------:R-:W-:Y:S01]  /*65f0*/  LOP3.LUT R3, R38, 0xffff0000, RZ, 0xc0, !PT ;  /* 0xffff000026037812 */ /* 0x000fe200078ec0ff */
[C---:B------:R-:W-:Y:S01]  /*6600*/  FMUL R14, R24.reuse, R18 ;  /* 0x00000012180e7220 */ /* 0x040fe20000400000 */
[----:B------:R-:W-:Y:S01]  /*6610*/  SHF.L.U32 R4, R39, 0x10, RZ ;  /* 0x0000001027047819 */ /* 0x000fe200000006ff */
[----:B------:R-:W-:Y:S01]  /*6620*/  FFMA R15, R27, R0, R15 ;  /* 0x000000001b0f7223 */ /* 0x000fe2000000000f */
[----:B------:R-:W-:Y:S01]  /*6630*/  LOP3.LUT R5, R39, 0xffff0000, RZ, 0xc0, !PT ;  /* 0xffff000027057812 */ /* 0x000fe200078ec0ff */
[----:B------:R-:W-:Y:S01]  /*6640*/  FMUL R19, R24, R19 ;  /* 0x0000001318137220 */ /* 0x000fe20000400000 */
[C---:B------:R-:W-:Y:S01]  /*6650*/  FFMA R12, R27.reuse, R2, R12 ;  /* 0x000000021b0c7223 */ /* 0x040fe2000000000c */
[C---:B------:R-:W-:Y:S01]  /*6660*/  FFMA R13, R27.reuse, R3, R13 ;  /* 0x000000031b0d7223 */ /* 0x040fe2000000000d */
[C---:B------:R-:W-:Y:S01]  /*6670*/  FFMA R14, R27.reuse, R4, R14 ;  /* 0x000000041b0e7223 */ /* 0x040fe2000000000e */
[----:B------:R-:W-:Y:S01]  /*6680*/  FFMA R19, R27, R5, R19 ;  /* 0x000000051b137223 */ /* 0x000fe20000000013 */
[----:B------:R-:W-:Y:S02]  /*6690*/  F2FP.BF16.F32.PACK_AB R35, R11, R6 ;  /* 0x000000060b23723e */ /* 0x000fe400000010ff */
[----:B------:R-:W-:Y:S02]  /*66a0*/  F2FP.BF16.F32.PACK_AB R8, R9, R8 ;  /* 0x000000080908723e */ /* 0x000fe400000010ff */
[----:B------:R-:W-:Y:S01]  /*66b0*/  F2FP.BF16.F32.PACK_AB R9, R15, R10 ;  /* 0x0000000a0f09723e */ /* 0x000fe200000010ff */
[----:B------:R1:W-:Y:S01]  /*66c0*/  STSM.16.M88.4 [R60+0x200], R32 ;  /* 0x000200203c007844 */ /* 0x0003e20000000200 */
[----:B------:R-:W-:Y:S02]  /*66d0*/  F2FP.BF16.F32.PACK_AB R10, R13, R12 ;  /* 0x0000000c0d0a723e */ /* 0x000fe400000010ff */
[----:B------:R-:W-:Y:S05]  /*66e0*/  F2FP.BF16.F32.PACK_AB R11, R19, R14 ;  /* 0x0000000e130b723e */ /* 0x000fea00000010ff */
[----:B------:R1:W-:Y:S01]  /*66f0*/  STSM.16.M88.4 [R59+0x200], R8 ;  /* 0x000200083b007844 */ /* 0x0003e20000000200 */
[----:B------:R-:W-:Y:S01]  /*6700*/  @!PT LDS RZ, [RZ] ;  /* 0x00000000fffff984 */ /* 0x000fe20000000800 */
[----:B------:R-:W-:Y:S01]  /*6710*/  @!PT LDS RZ, [RZ] ;  /* 0x00000000fffff984 */ /* 0x000fe20000000800 */
[----:B------:R-:W-:Y:S01]  /*6720*/  @!PT LDS RZ, [RZ] ;  /* 0x00000000fffff984 */ /* 0x000fe20000000800 */
[----:B------:R-:W-:Y:S01]  /*6730*/  @!PT LDS RZ, [RZ] ;  /* 0x00000000fffff984 */ /* 0x000fe20000000800 */
[----:B------:R3:W-:Y:S07]  /*6740*/  MEMBAR.ALL.CTA ;  /* 0x0000000000007992 */ /* 0x0007ee0000008000 */
[----:B---3--:R-:W3:Y:S02]  /*6750*/  FENCE.VIEW.ASYNC.S ;  /* 0x00000000000073c6 */ /* 0x008ee40000000000 */
[----:B---3--:R-:W-:Y:S06]  /*6760*/  BAR.SYNC.DEFER_BLOCKING 0x1, 0x80 ;  /* 0x0042000000007b1d */ /* 0x008fec0000010000 */
[----:B------:R-:W-:Y:S05]  /*6770*/  @P0 BRA `(.L_x_107) ;  /* 0x0000000000280947 */ /* 0x000fea0003800000 */
[----:B------:R-:W3:Y:S01]  /*6780*/  LDCU.64 UR6, c[0x0][0x348] ;  /* 0x00006900ff0677ac */ /* 0x000ee20008000a00 */
[----:B------:R-:W-:Y:S01]  /*6790*/  UIADD3 UR4, UPT, UPT, UR44, 0x200, URZ ;  /* 0x000002002c047890 */ /* 0x000fe2000fffe0ff */
[----:B------:R-:W-:Y:S05]  /*67a0*/  UMOV UR51, UR36 ;  /* 0x0000002400337c82 */ /* 0x000fea0008000000 */
[----:B------:R-:W-:Y:S04]  /*67b0*/  MOV R50, UR4 ;  /* 0x0000000400327c02 */ /* 0x000fe80008000f00 */
[----:B------:R-:W-:Y:S01]  /*67c0*/  R2UR UR48, R50 ;  /* 0x00000000323072ca */ /* 0x000fe200000e0000 */
[----:B---3--:R-:W-:Y:S04]  /*67d0*/  UIADD3 UR4, UP0, UPT, UR6, 0x680, URZ ;  /* 0x0000068006047890 */ /* 0x008fe8000ff1e0ff */
[----:B------:R-:W-:Y:S09]  /*67e0*/  UIADD3.X UR5, UPT, UPT, URZ, UR7, URZ, UP0, !UPT ;  /* 0x00000007ff057290 */ /* 0x000ff200087fe4ff */
[----:B------:R3:W-:Y:S01]  /*67f0*/  UTMASTG.3D [UR48], [UR4] ;  /* 0x00000030040073b5 */ /* 0x0007e20008010000 */
[----:B------:R0:W-:Y:S01]  /*6800*/  UTMACMDFLUSH ;  /* 0x00000000000079b7 */ /* 0x0001e20000000000 */
[----:B---3--:R-:W-:Y:S04]  /*6810*/  DEPBAR.LE SB0, 0x1 ;  /* 0x000080400000791a */ /* 0x008fe80000000000 */
.L_x_107:
[----:B------:R-:W-:Y:S05]  /*6820*/  BSYNC.RECONVERGENT B0 ;  /* 0x0000000000007941 */ /* 0x000fea0003800200 */
.L_x_106:
[----:B------:R-:W-:Y:S01]  /*6830*/  BAR.SYNC.DEFER_BLOCKING 0x1, 0x80 ;  /* 0x0042000000007b1d */ /* 0x000fe20000010000 */
[----:B------:R-:W-:Y:S01]  /*6840*/  ISETP.NE.AND P1, PT, R58, RZ, PT ;  /* 0x000000ff3a00720c */ /* 0x000fe20003f25270 */
[----:B------:R-:W-:Y:S01]  /*6850*/  UISETP.NE.AND UP0, UPT, UR47, URZ, UPT ;  /* 0x000000ff2f00728c */ /* 0x000fe2000bf05270 */
[----:B------:R-:W-:Y:S11]  /*6860*/  LEA R4, R61, UR44, 0x3 ;  /* 0x0000002c3d047c11 */ /* 0x000ff6000f8e18ff */
[----:B------:R-:W-:Y:S01]  /*6870*/  @P1 SHF.L.U32 R3, R55, 0x1f, RZ ;  /* 0x0000001f37031819 */ /* 0x000fe200000006ff */
[----:B------:R-:W-:Y:S06]  /*6880*/  BRA.U !UP0, `(.L_x_108) ;  /* 0x0000000108247547 */ /* 0x000fec000b800000 */
[----:B------:R-:W3:Y:S01]  /*6890*/  S2R R0, SR_CgaCtaId ;  /* 0x0000000000007919 */ /* 0x000ee20000008800 */
[----:B------:R-:W-:Y:S01]  /*68a0*/  IMAD.U32 R2, RZ, RZ, UR46 ;  /* 0x0000002eff027e24 */ /* 0x000fe2000f8e00ff */
[----:B------:R-:W-:Y:S04]  /*68b0*/  UIADD3 UR4, UPT, UPT, UR46, 0x1, URZ ;  /* 0x000000012e047890 */ /* 0x000fe8000fffe0ff */
[----:B------:R-:W-:Y:S01]  /*68c0*/  @P1 LEA R2, R2, UR44, 0x3 ;  /* 0x0000002c02021c11 */ /* 0x000fe2000f8e18ff */
[----:B------:R-:W-:Y:S04]  /*68d0*/  UISETP.NE.AND UP0, UPT, UR4, 0x4, UPT ;  /* 0x000000040400788c */ /* 0x000fe8000bf05270 */
[----:B------:R-:W-:Y:S01]  /*68e0*/  @P1 VIADD R2, R2, 0x70 ;  /* 0x0000007002021836 */ /* 0x000fe20000000000 */
[----:B------:R-:W-:Y:S04]  /*68f0*/  USEL UR46, UR4, URZ, UP0 ;  /* 0x000000ff042e7287 */ /* 0x000fe80008000000 */
[----:B---3--:R-:W-:Y:S04]  /*6900*/  @P1 PRMT R0, R0, 0x654, R2 ;  /* 0x0000065400001816 */ /* 0x008fe80000000002 */
[----:B------:R3:W-:Y:S04]  /*6910*/  @P1 SYNCS.ARRIVE.TRANS64.RED.A1T0 RZ, [R0+URZ], RZ ;  /* 0x000000ff00ff19a7 */ /* 0x0007e800081004ff */
.L_x_108:
[----:B------:R-:W4:Y:S01]  /*6920*/  @P1 SYNCS.PHASECHK.TRANS64.TRYWAIT P0, [R4+URZ+0x50], R3 ;  /* 0x00005003040015a7 */ /* 0x000f2200080011ff */
[----:B------:R-:W-:Y:S01]  /*6930*/  BSSY B1, `(.L_x_109) ;  /* 0x0000013000017945 */ /* 0x000fe20003800000 */
[----:B----4-:R-:W-:Y:S03]  /*6940*/  @P1 SEL R63, RZ, 0x1, !P0 ;  /* 0x00000001ff3f1807 */ /* 0x010fe60004000000 */
[----:B------:R-:W-:Y:S05]  /*6950*/  @!P1 BRA `(.L_x_110) ;  /* 0x0000000000409947 */ /* 0x000fea0003800000 */
[----:B------:R-:W-:Y:S01]  /*6960*/  ISETP.NE.AND P1, PT, R64, RZ, PT ;  /* 0x000000ff4000720c */ /* 0x000fe20003f25270 */
[----:B------:R-:W-:Y:S01]  /*6970*/  BSSY B0, `(.L_x_111) ;  /* 0x0000009000007945 */ /* 0x000fe20003800000 */
[----:B------:R-:W-:Y:S11]  /*6980*/  ISETP.NE.AND P0, PT, R63, RZ, PT ;  /* 0x000000ff3f00720c */ /* 0x000ff60003f05270 */
[----:B------:R-:W-:Y:S05]  /*6990*/  @P1 IMAD R3, R61, 0x1000, R62 ;  /* 0x000010003d031824 */ /* 0x000fea00078e023e */
[----:B------:R-:W-:Y:S05]  /*69a0*/  @P1 IADD3 R2, PT, PT, R3, UR44, RZ ;  /* 0x0000002c03021c10 */ /* 0x000fea000fffe0ff */
[----:B------:R-:W-:Y:S01]  /*69b0*/  @P1 IMAD.IADD R2, R56, 0x1, R2 ;  /* 0x0000000138021824 */ /* 0x000fe200078e0202 */
[----:B------:R-:W-:Y:S06]  /*69c0*/  @P0 BRA `(.L_x_112) ;  /* 0x00000000000c0947 */ /* 0x000fec0003800000 */
[----:B---3--:R-:W-:Y:S04]  /*69d0*/  SHF.L.U32 R0, R55, 0x1f, RZ ;  /* 0x0000001f37007819 */ /* 0x008fe800000006ff */
[----:B------:R-:W3:Y:S02]  /*69e0*/  SYNCS.PHASECHK.TRANS64.TRYWAIT P0, [R4+URZ+0x50], R0 ;  /* 0x00005000040075a7 */ /* 0x000ee400080011ff */
[----:B---3--:R-:W-:Y:S05]  /*69f0*/  @!P0 BRA `(.L_x_113) ;  /* 0x0000002400c08947 */ /* 0x008fea0003800000 */
.L_x_112:
[----:B------:R-:W-:Y:S05]  /*6a00*/  BSYNC B0 ;  /* 0x0000000000007941 */ /* 0x000fea0003800000 */
.L_x_111:
[----:B------:R-:W-:Y:S02]  /*6a10*/  ISETP.NE.AND P0, PT, R64, RZ, PT ;  /* 0x000000ff4000720c */ /* 0x000fe40003f05270 */
[----:B------:R-:W-:Y:S11]  /*6a20*/  IADD3 R61, PT, PT, R61, 0x1, RZ ;  /* 0x000000013d3d7810 */ /* 0x000ff60007ffe0ff */
[----:B------:R-:W-:Y:S05]  /*6a30*/  @P0 WARPSYNC.ALL ;  /* 0x0000000000000948 */ /* 0x000fea0003800000 */
[----:B------:R4:W1:Y:S04]  /*6a40*/  @P0 LDSM.16.M88.4 R28, [R3+UR44+0x200] ;  /* 0x0002002c031c083b */ /* 0x0008680008000200 */
[----:B------:R4:W1:Y:S02]  /*6a50*/  @P0 LDSM.16.M88.4 R36, [R2+0x200] ;  /* 0x000200000224083b */ /* 0x0008640000000200 */
.L_x_110:
[----:B------:R-:W-:Y:S05]  /*6a60*/  BSYNC B1 ;  /* 0x0000000000017941 */ /* 0x000fea0003800000 */
.L_x_109:
[----:B---3--:R-:W-:Y:S05]  /*6a70*/  VIADD R0, R25, 0x20 ;  /* 0x0000002019007836 */ /* 0x008fea0000000000 */
[----:B------:R-:W-:Y:S04]  /*6a80*/  SHF.R.U32.HI R0, RZ, 0x15, R0 ;  /* 0x00000015ff007819 */ /* 0x000fe80000011600 */
[----:B------:R-:W-:Y:S11]  /*6a90*/  LOP3.LUT P0, RZ, R0, 0x3, R46, 0x48, !PT ;  /* 0x0000000300ff7812 */ /* 0x000ff6000780482e */
[----:B------:R-:W-:Y:S02]  /*6aa0*/  @!UPT UIADD3 URZ, UPT, UPT, URZ, URZ, URZ ;  /* 0x000000fffffff290 */ /* 0x000fe4000fffe0ff */
[----:B------:R-:W-:Y:S05]  /*6ab0*/  @!P0 BRA `(.L_x_114) ;  /* 0x0000000000408947 */ /* 0x000fea0003800000 */
[----:B------:R-:W3:Y:S01]  /*6ac0*/  LDCU.64 UR8, c[0x4][0x70] ;  /* 0x01000e00ff0877ac */ /* 0x000ee20008000a00 */
[----:B----4-:R-:W-:Y:S01]  /*6ad0*/  MOV R3, 0x0 ;  /* 0x0000000000037802 */ /* 0x010fe20000000f00 */
[----:B------:R-:W-:Y:S02]  /*6ae0*/  HFMA2 R12, -RZ, RZ, 0, 5.9604644775390625e-08 ;  /* 0x00000001ff0c7431 */ /* 0x000fe400000001ff */
[----:B-1----:R-:W-:Y:S02]  /*6af0*/  IMAD.MOV.U32 R8, RZ, RZ, 0x192 ;  /* 0x00000192ff087424 */ /* 0x002fe400078e00ff */
[----:B------:R-:W-:Y:S01]  /*6b00*/  IMAD.MOV.U32 R13, RZ, RZ, RZ ;  /* 0x000000ffff0d7224 */ /* 0x000fe200078e00ff */
[----:B------:R-:W1:Y:S01]  /*6b10*/  LDCU.64 UR6, c[0x4][0x78] ;  /* 0x01000f00ff0677ac */ /* 0x000e620008000a00 */
[----:B------:R-:W4:Y:S01]  /*6b20*/  LDC.64 R2, c[0x4][R3] ;  /* 0x0100000003027b82 */ /* 0x000f220000000a00 */
[----:B------:R-:W5:Y:S01]  /*6b30*/  LDCU.64 UR4, c[0x4][0x10] ;  /* 0x01000200ff0477ac */ /* 0x000f620008000a00 */
[----:B---3--:R-:W-:Y:S01]  /*6b40*/  MOV R5, UR9 ;  /* 0x0000000900057c02 */ /* 0x008fe20008000f00 */
[----:B------:R-:W-:Y:S01]  /*6b50*/  IMAD.U32 R4, RZ, RZ, UR8 ;  /* 0x00000008ff047e24 */ /* 0x000fe2000f8e00ff */
[----:B-1----:R-:W-:Y:S01]  /*6b60*/  MOV R7, UR7 ;  /* 0x0000000700077c02 */ /* 0x002fe20008000f00 */
[----:B------:R-:W-:Y:S01]  /*6b70*/  IMAD.U32 R6, RZ, RZ, UR6 ;  /* 0x00000006ff067e24 */ /* 0x000fe2000f8e00ff */
[----:B-----5:R-:W-:Y:S01]  /*6b80*/  MOV R11, UR5 ;  /* 0x00000005000b7c02 */ /* 0x020fe20008000f00 */
[----:B------:R-:W-:Y:S02]  /*6b90*/  IMAD.U32 R10, RZ, RZ, UR4 ;  /* 0x00000004ff0a7e24 */ /* 0x000fe4000f8e00ff */
[----:B------:R-:W-:Y:S07]  /*6ba0*/  LEPC R20, `(.L_x_114) ;  /* 0x000000001014794e */ /* 0x000fee0000000000 */
[----:B--2-4-:R-:W-:Y:S05]  /*6bb0*/  CALL.ABS.NOINC R2 ;  /* 0x0000000002007343 */ /* 0x014fea0003c00000 */
.L_x_114:
[----:B-1--4-:R-:W-:Y:S01]  /*6bc0*/  SHF.L.U32 R3, R28, 0x10, RZ ;  /* 0x000000101c037819 */ /* 0x012fe200000006ff */
[----:B------:R-:W-:Y:S05]  /*6bd0*/  WARPSYNC.ALL ;  /* 0x0000000000007948 */ /* 0x000fea0003800000 */
[----:B------:R-:W-:Y:S01]  /*6be0*/  R2UR UR4, R25 ;  /* 0x00000000190472ca */ /* 0x000fe200000e0000 */
[----:B------:R-:W1:Y:S01]  /*6bf0*/  S2R R65, SR_CgaCtaId ;  /* 0x0000000000417919 */ /* 0x000e620000008800 */
[C---:B------:R-:W-:Y:S01]  /*6c00*/  SHF.L.U32 R20, R29.reuse, 0x10, RZ ;  /* 0x000000101d147819 */ /* 0x040fe200000006ff */
[----:B------:R-:W-:Y:S01]  /*6c10*/  BSSY.RECONVERGENT B0, `(.L_x_115) ;  /* 0x0000054000007945 */ /* 0x000fe20003800200 */
[----:B------:R-:W-:Y:S02]  /*6c20*/  LOP3.LUT R21, R29, 0xffff0000, RZ, 0xc0, !PT ;  /* 0xffff00001d157812 */ /* 0x000fe400078ec0ff */
[----:B------:R-:W-:Y:S02]  /*6c30*/  ISETP.NE.AND P6, PT, R58, RZ, PT ;  /* 0x000000ff3a00720c */ /* 0x000fe40003fc5270 */
[----:B------:R-:W-:Y:S05]  /*6c40*/  ISETP.NE.AND P0, PT, R57, RZ, PT ;  /* 0x000000ff3900720c */ /* 0x000fea0003f05270 */
[----:B------:R-:W3:Y:S02]  /*6c50*/  LDTM.16dp256bit.x4 R4, tmem[UR4+0x20] ;  /* 0x00002004000479ee */ /* 0x000ee40008120000 */
[----:B---3--:R-:W-:Y:S01]  /*6c60*/  FMUL R0, R24, R4 ;  /* 0x0000000418007220 */ /* 0x008fe20000400000 */
[----:B------:R-:W-:Y:S01]  /*6c70*/  LOP3.LUT R4, R28, 0xffff0000, RZ, 0xc0, !PT ;  /* 0xffff00001c047812 */ /* 0x000fe200078ec0ff */
[C---:B------:R-:W-:Y:S01]  /*6c80*/  FMUL R2, R24.reuse, R5 ;  /* 0x0000000518027220 */ /* 0x040fe20000400000 */
[C---:B------:R-:W-:Y:S01]  /*6c90*/  FMUL R7, R24.reuse, R7 ;  /* 0x0000000718077220 */ /* 0x040fe20000400000 */
[C---:B------:R-:W-:Y:S01]  /*6ca0*/  FFMA R0, R27.reuse, R3, R0 ;  /* 0x000000031b007223 */ /* 0x040fe20000000000 */
[C---:B------:R-:W-:Y:S01]  /*6cb0*/  FMUL R3, R24.reuse, R6 ;  /* 0x0000000618037220 */ /* 0x040fe20000400000 */
[C---:B------:R-:W-:Y:S01]  /*6cc0*/  FFMA R2, R27.reuse, R4, R2 ;  /* 0x000000041b027223 */ /* 0x040fe20000000002 */
[C---:B------:R-:W-:Y:S01]  /*6cd0*/  FMUL R4, R24.reuse, R8 ;  /* 0x0000000818047220 */ /* 0x040fe20000400000 */
[----:B------:R-:W-:Y:S01]  /*6ce0*/  FMUL R8, R24, R12 ;  /* 0x0000000c18087220 */ /* 0x000fe20000400000 */
[C---:B------:R-:W-:Y:S01]  /*6cf0*/  FFMA R3, R27.reuse, R20, R3 ;  /* 0x000000141b037223 */ /* 0x040fe20000000003 */
[----:B------:R-:W-:Y:S01]  /*6d00*/  FFMA R7, R27, R21, R7 ;  /* 0x000000151b077223 */ /* 0x000fe20000000007 */
[----:B------:R-:W-:Y:S01]  /*6d10*/  F2FP.BF16.F32.PACK_AB R32, R2, R0 ;  /* 0x000000000220723e */ /* 0x000fe200000010ff */
[----:B------:R-:W-:Y:S01]  /*6d20*/  FMUL R12, R24, R16 ;  /* 0x00000010180c7220 */ /* 0x000fe20000400000 */
[----:B------:R-:W-:Y:S01]  /*6d30*/  SHF.L.U32 R16, R30, 0x10, RZ ;  /* 0x000000101e107819 */ /* 0x000fe200000006ff */
[----:B------:R-:W-:Y:S01]  /*6d40*/  FMUL R5, R24, R9 ;  /* 0x0000000918057220 */ /* 0x000fe20000400000 */
[----:B------:R-:W-:Y:S01]  /*6d50*/  LOP3.LUT R0, R30, 0xffff0000, RZ, 0xc0, !PT ;  /* 0xffff00001e007812 */ /* 0x000fe200078ec0ff */
[C---:B------:R-:W-:Y:S01]  /*6d60*/  FMUL R6, R24.reuse, R10 ;  /* 0x0000000a18067220 */ /* 0x040fe20000400000 */
[----:B------:R-:W-:Y:S01]  /*6d70*/  SHF.L.U32 R2, R31, 0x10, RZ ;  /* 0x000000101f027819 */ /* 0x000fe200000006ff */
[----:B------:R-:W-:Y:S01]  /*6d80*/  FFMA R4, R27, R16, R4 ;  /* 0x000000101b047223 */ /* 0x000fe20000000004 */
[----:B------:R-:W-:Y:S01]  /*6d90*/  F2FP.BF16.F32.PACK_AB R33, R7, R3 ;  /* 0x000000030721723e */ /* 0x000fe200000010ff */
[----:B------:R-:W-:Y:S01]  /*6da0*/  FFMA R5, R27, R0, R5 ;  /* 0x000000001b057223 */ /* 0x000fe20000000005 */
[----:B------:R-:W-:Y:S01]  /*6db0*/  LOP3.LUT R3, R31, 0xffff0000, RZ, 0xc0, !PT ;  /* 0xffff00001f037812 */ /* 0x000fe200078ec0ff */
[----:B------:R-:W-:Y:S01]  /*6dc0*/  FMUL R11, R24, R11 ;  /* 0x0000000b180b7220 */ /* 0x000fe20000400000 */
[C---:B------:R-:W-:Y:S01]  /*6dd0*/  SHF.L.U32 R0, R36.reuse, 0x10, RZ ;  /* 0x0000001024007819 */ /* 0x040fe200000006ff */
[C---:B------:R-:W-:Y:S01]  /*6de0*/  FFMA R6, R27.reuse, R2, R6 ;  /* 0x000000021b067223 */ /* 0x040fe20000000006 */
[----:B------:R-:W-:Y:S01]  /*6df0*/  LOP3.LUT R2, R36, 0xffff0000, RZ, 0xc0, !PT ;  /* 0xffff000024027812 */ /* 0x000fe200078ec0ff */
[----:B------:R-:W-:Y:S01]  /*6e00*/  FFMA R11, R27, R3, R11 ;  /* 0x000000031b0b7223 */ /* 0x000fe2000000000b */
[----:B------:R-:W-:Y:S01]  /*6e10*/  SHF.L.U32 R3, R37, 0x10, RZ ;  /* 0x0000001025037819 */ /* 0x000fe200000006ff */
[C---:B------:R-:W-:Y:S01]  /*6e20*/  FMUL R9, R24.reuse, R13 ;  /* 0x0000000d18097220 */ /* 0x040fe20000400000 */
[----:B------:R-:W-:Y:S01]  /*6e30*/  F2FP.BF16.F32.PACK_AB R34, R5, R4 ;  /* 0x000000040522723e */ /* 0x000fe200000010ff */
[----:B------:R-:W-:Y:S01]  /*6e40*/  FMUL R10, R24, R14 ;  /* 0x0000000e180a7220 */ /* 0x000fe20000400000 */
[----:B------:R-:W-:Y:S01]  /*6e50*/  SHF.L.U32 R4, R39, 0x10, RZ ;  /* 0x0000001027047819 */ /* 0x000fe200000006ff */
[----:B------:R-:W-:Y:S01]  /*6e60*/  FFMA R8, R27, R0, R8 ;  /* 0x000000001b087223 */ /* 0x000fe20000000008 */
[----:B------:R-:W-:Y:S01]  /*6e70*/  LOP3.LUT R0, R37, 0xffff0000, RZ, 0xc0, !PT ;  /* 0xffff000025007812 */ /* 0x000fe200078ec0ff */
[C---:B------:R-:W-:Y:S01]  /*6e80*/  FFMA R9, R27.reuse, R2, R9 ;  /* 0x000000021b097223 */ /* 0x040fe20000000009 */
[C---:B------:R-:W-:Y:S01]  /*6e90*/  SHF.L.U32 R2, R38.reuse, 0x10, RZ ;  /* 0x0000001026027819 */ /* 0x040fe200000006ff */
[----:B------:R-:W-:Y:S01]  /*6ea0*/  FFMA R10, R27, R3, R10 ;  /* 0x000000031b0a7223 */ /* 0x000fe2000000000a */
[----:B------:R-:W-:Y:S01]  /*6eb0*/  LOP3.LUT R3, R38, 0xffff0000, RZ, 0xc0, !PT ;  /* 0xffff000026037812 */ /* 0x000fe200078ec0ff */
[C---:B------:R-:W-:Y:S01]  /*6ec0*/  FMUL R15, R24.reuse, R15 ;  /* 0x0000000f180f7220 */ /* 0x040fe20000400000 */
[----:B------:R-:W-:Y:S01]  /*6ed0*/  LOP3.LUT R5, R39, 0xffff0000, RZ, 0xc0, !PT ;  /* 0xffff000027057812 */ /* 0x000fe200078ec0ff */
[C---:B------:R-:W-:Y:S01]  /*6ee0*/  FMUL R13, R24.reuse, R17 ;  /* 0x00000011180d7220 */ /* 0x040fe20000400000 */
[----:B------:R-:W-:Y:S01]  /*6ef0*/  F2FP.BF16.F32.PACK_AB R35, R11, R6 ;  /* 0x000000060b23723e */ /* 0x000fe200000010ff */
[C---:B------:R-:W-:Y:S01]  /*6f00*/  FMUL R14, R24.reuse, R18 ;  /* 0x00000012180e7220 */ /* 0x040fe20000400000 */
[C---:B------:R-:W-:Y:S01]  /*6f10*/  FFMA R15, R27.reuse, R0, R15 ;  /* 0x000000001b0f7223 */ /* 0x040fe2000000000f */
[----:B------:R-:W-:Y:S01]  /*6f20*/  FMUL R19, R24, R19 ;  /* 0x0000001318137220 */ /* 0x000fe20000400000 */
[----:B------:R-:W-:Y:S01]  /*6f30*/  FFMA R12, R27, R2, R12 ;  /* 0x000000021b0c7223 */ /* 0x000fe2000000000c */
[----:B------:R3:W-:Y:S01]  /*6f40*/  STSM.16.M88.4 [R60+0x1200], R32 ;  /* 0x001200203c007844 */ /* 0x0007e20000000200 */
[----:B------:R-:W-:Y:S01]  /*6f50*/  F2FP.BF16.F32.PACK_AB R8, R9, R8 ;  /* 0x000000080908723e */ /* 0x000fe200000010ff */
[----:B------:R-:W-:Y:S01]  /*6f60*/  FFMA R13, R27, R3, R13 ;  /* 0x000000031b0d7223 */ /* 0x000fe2000000000d */
[----:B------:R-:W-:Y:S01]  /*6f70*/  F2FP.BF16.F32.PACK_AB R9, R15, R10 ;  /* 0x0000000a0f09723e */ /* 0x000fe200000010ff */
[C---:B------:R-:W-:Y:S01]  /*6f80*/  FFMA R14, R27.reuse, R4, R14 ;  /* 0x000000041b0e7223 */ /* 0x040fe2000000000e */
[----:B------:R-:W-:Y:S01]  /*6f90*/  FFMA R19, R27, R5, R19 ;  /* 0x000000051b137223 */ /* 0x000fe20000000013 */
[----:B------:R-:W-:Y:S02]  /*6fa0*/  MOV R0, UR46 ;  /* 0x0000002e00007c02 */ /* 0x000fe40008000f00 */
[----:B------:R-:W-:Y:S02]  /*6fb0*/  F2FP.BF16.F32.PACK_AB R10, R13, R12 ;  /* 0x0000000c0d0a723e */ /* 0x000fe400000010ff */
[----:B------:R-:W-:Y:S02]  /*6fc0*/  F2FP.BF16.F32.PACK_AB R11, R19, R14 ;  /* 0x0000000e130b723e */ /* 0x000fe400000010ff */
[----:B------:R-:W-:Y:S02]  /*6fd0*/  @P6 LEA R0, R0, UR44, 0x3 ;  /* 0x0000002c00006c11 */ /* 0x000fe4000f8e18ff */
[----:B------:R-:W-:Y:S01]  /*6fe0*/  LEA R2, R61, UR44, 0x3 ;  /* 0x0000002c3d027c11 */ /* 0x000fe2000f8e18ff */
[----:B------:R3:W-:Y:S01]  /*6ff0*/  STSM.16.M88.4 [R59+0x1200], R8 ;  /* 0x001200083b007844 */ /* 0x0007e20000000200 */
[----:B------:R-:W-:Y:S02]  /*7000*/  @P6 IADD3 R0, PT, PT, R0, 0x70, RZ ;  /* 0x0000007000006810 */ /* 0x000fe40007ffe0ff */
[----:B------:R-:W-:Y:S01]  /*7010*/  @P6 SHF.L.U32 R3, R55, 0x1f, RZ ;  /* 0x0000001f37036819 */ /* 0x000fe200000006ff */
[----:B------:R-:W-:Y:S01]  /*7020*/  @!PT LDS RZ, [RZ] ;  /* 0x00000000fffff984 */ /* 0x000fe20000000800 */
[----:B------:R-:W-:Y:S01]  /*7030*/  @!PT LDS RZ, [RZ] ;  /* 0x00000000fffff984 */ /* 0x000fe20000000800 */
[----:B------:R-:W-:Y:S01]  /*7040*/  @!PT LDS RZ, [RZ] ;  /* 0x00000000fffff984 */ /* 0x000fe20000000800 */
[----:B------:R-:W-:Y:S01]  /*7050*/  @!PT LDS RZ, [RZ] ;  /* 0x00000000fffff984 */ /* 0x000fe20000000800 */
[----:B------:R4:W-:Y:S06]  /*7060*/  MEMBAR.ALL.CTA ;  /* 0x0000000000007992 */ /* 0x0009ec0000008000 */
[----:B----4-:R-:W4:Y:S01]  /*7070*/  FENCE.VIEW.ASYNC.S ;  /* 0x00000000000073c6 */ /* 0x010f220000000000 */
[----:B-1----:R-:W-:Y:S01]  /*7080*/  @P6 PRMT R0, R65, 0x654, R0 ;  /* 0x0000065441006816 */ /* 0x002fe20000000000 */
[----:B----4-:R-:W-:Y:S06]  /*7090*/  BAR.SYNC.DEFER_BLOCKING 0x1, 0x80 ;  /* 0x0042000000007b1d */ /* 0x010fec0000010000 */
[----:B------:R-:W-:Y:S05]  /*70a0*/  @P0 BRA `(.L_x_116) ;  /* 0x0000000000280947 */ /* 0x000fea0003800000 */
[----:B------:R-:W1:Y:S01]  /*70b0*/  LDCU.64 UR6, c[0x0][0x348] ;  /* 0x00006900ff0677ac */ /* 0x000e620008000a00 */
[----:B------:R-:W-:Y:S02]  /*70c0*/  UIADD3 UR9, UPT, UPT, UR49, 0x20, URZ ;  /* 0x0000002031097890 */ /* 0x000fe4000fffe0ff */
[----:B------:R-:W-:Y:S01]  /*70d0*/  UIADD3 UR8, UPT, UPT, UR44, 0x1200, URZ ;  /* 0x000012002c087890 */ /* 0x000fe2000fffe0ff */
[----:B------:R-:W-:Y:S01]  /*70e0*/  UMOV UR10, UR50 ;  /* 0x00000032000a7c82 */ /* 0x000fe20008000000 */
[----:B------:R-:W-:Y:S01]  /*70f0*/  UMOV UR11, UR36 ;  /* 0x00000024000b7c82 */ /* 0x000fe20008000000 */
[----:B-1----:R-:W-:Y:S04]  /*7100*/  UIADD3 UR4, UP0, UPT, UR6, 0x680, URZ ;  /* 0x0000068006047890 */ /* 0x002fe8000ff1e0ff */
[----:B------:R-:W-:Y:S09]  /*7110*/  UIADD3.X UR5, UPT, UPT, URZ, UR7, URZ, UP0, !UPT ;  /* 0x00000007ff057290 */ /* 0x000ff200087fe4ff */
[----:B------:R1:W-:Y:S01]  /*7120*/  UTMASTG.3D [UR8], [UR4] ;  /* 0x00000008040073b5 */ /* 0x0003e20008010000 */
[----:B------:R0:W-:Y:S01]  /*7130*/  UTMACMDFLUSH ;  /* 0x00000000000079b7 */ /* 0x0001e20000000000 */
[----:B-1----:R-:W-:Y:S04]  /*7140*/  DEPBAR.LE SB0, 0x1 ;  /* 0x000080400000791a */ /* 0x002fe80000000000 */
.L_x_116:
[----:B------:R-:W-:Y:S05]  /*7150*/  BSYNC.RECONVERGENT B0 ;  /* 0x0000000000007941 */ /* 0x000fea0003800200 */
.L_x_115:
[----:B------:R-:W-:Y:S01]  /*7160*/  BAR.SYNC.DEFER_BLOCKING 0x1, 0x80 ;  /* 0x0042000000007b1d */ /* 0x000fe20000010000 */
[----:B------:R-:W-:Y:S04]  /*7170*/  UIADD3 UR4, UPT, UPT, UR46, 0x1, URZ ;  /* 0x000000012e047890 */ /* 0x000fe8000fffe0ff */
[----:B------:R-:W-:Y:S04]  /*7180*/  UISETP.NE.AND UP0, UPT, UR4, 0x4, UPT ;  /* 0x000000040400788c */ /* 0x000fe8000bf05270 */
[----:B------:R-:W-:Y:S01]  /*7190*/  USEL UR45, UR4, URZ, UP0 ;  /* 0x000000ff042d7287 */ /* 0x000fe20008000000 */
[----:B------:R1:W-:Y:S01]  /*71a0*/  @P6 SYNCS.ARRIVE.TRANS64.RED.A1T0 RZ, [R0+URZ], RZ ;  /* 0x000000ff00ff69a7 */ /* 0x0003e200081004ff */
[----:B------:R-:W-:Y:S01]  /*71b0*/  BSSY B1, `(.L_x_117) ;  /* 0x0000014000017945 */ /* 0x000fe20003800000 */
[----:B------:R-:W4:Y:S02]  /*71c0*/  @P6 SYNCS.PHASECHK.TRANS64.TRYWAIT P0, [R2+URZ+0x50], R3 ;  /* 0x00005003020065a7 */ /* 0x000f2400080011ff */
[----:B----4-:R-:W-:Y:S01]  /*71d0*/  @P6 SEL R63, RZ, 0x1, !P0 ;  /* 0x00000001ff3f6807 */ /* 0x010fe20004000000 */
[----:B-1----:R-:W-:Y:S06]  /*71e0*/  @!P6 BRA `(.L_x_118) ;  /* 0x000000000040e947 */ /* 0x002fec0003800000 */
[----:B------:R-:W-:Y:S01]  /*71f0*/  ISETP.NE.AND P1, PT, R64, RZ, PT ;  /* 0x000000ff4000720c */ /* 0x000fe20003f25270 */
[----:B------:R-:W-:Y:S01]  /*7200*/  BSSY B0, `(.L_x_119) ;  /* 0x0000009000007945 */ /* 0x000fe20003800000 */
[----:B------:R-:W-:Y:S11]  /*7210*/  ISETP.NE.AND P0, PT, R63, RZ, PT ;  /* 0x000000ff3f00720c */ /* 0x000ff60003f05270 */
[----:B------:R-:W-:Y:S05]  /*7220*/  @P1 IMAD R3, R61, 0x1000, R62 ;  /* 0x000010003d031824 */ /* 0x000fea00078e023e */
[----:B------:R-:W-:Y:S05]  /*7230*/  @P1 IADD3 R0, PT, PT, R3, UR44, RZ ;  /* 0x0000002c03001c10 */ /* 0x000fea000fffe0ff */
[----:B------:R-:W-:Y:S01]  /*7240*/  @P1 IMAD.IADD R0, R56, 0x1, R0 ;  /* 0x0000000138001824 */ /* 0x000fe200078e0200 */
[----:B------:R-:W-:Y:S06]  /*7250*/  @P0 BRA `(.L_x_120) ;  /* 0x00000000000c0947 */ /* 0x000fec0003800000 */
[----:B------:R-:W-:Y:S04]  /*7260*/  SHF.L.U32 R4, R55, 0x1f, RZ ;  /* 0x0000001f37047819 */ /* 0x000fe800000006ff */
[----:B------:R-:W1:Y:S02]  /*7270*/  SYNCS.PHASECHK.TRANS64.TRYWAIT P0, [R2+URZ+0x50], R4 ;  /* 0x00005004020075a7 */ /* 0x000e6400080011ff */
[----:B-1----:R-:W-:Y:S05]  /*7280*/  @!P0 BRA `(.L_x_121) ;  /* 0x0000001c00b08947 */ /* 0x002fea0003800000 */
.L_x_120:
[----:B------:R-:W-:Y:S05]  /*7290*/  BSYNC B0 ;  /* 0x0000000000007941 */ /* 0x000fea0003800000 */
.L_x_119:
[----:B------:R-:W-:Y:S02]  /*72a0*/  ISETP.NE.AND P0, PT, R64, RZ, PT ;  /* 0x000000ff4000720c */ /* 0x000fe40003f05270 */
[----:B------:R-:W-:Y:S11]  /*72b0*/  IADD3 R61, PT, PT, R61, 0x1, RZ ;  /* 0x000000013d3d7810 */ /* 0x000ff60007ffe0ff */
[----:B------:R-:W-:Y:S05]  /*72c0*/  @P0 WARPSYNC.ALL ;  /* 0x0000000000000948 */ /* 0x000fea0003800000 */
[----:B------:R4:W1:Y:S04]  /*72d0*/  @P0 LDSM.16.M88.4 R28, [R3+UR44+0x200] ;  /* 0x0002002c031c083b */ /* 0x0008680008000200 */
[----:B------:R4:W1:Y:S02]  /*72e0*/  @P0 LDSM.16.M88.4 R36, [R0+0x200] ;  /* 0x000200000024083b */ /* 0x0008640000000200 */
.L_x_118:
[----:B------:R-:W-:Y:S05]  /*72f0*/  BSYNC B1 ;  /* 0x0000000000017941 */ /* 0x000fea0003800000 */
.L_x_117:
[----:B----4-:R-:W-:Y:S05]  /*7300*/  VIADD R0, R25, 0x40 ;  /* 0x0000004019007836 */ /* 0x010fea0000000000 */
[----:B------:R-:W-:Y:S04]  /*7310*/  SHF.R.U32.HI R0, RZ, 0x15, R0 ;  /* 0x00000015ff007819 */ /* 0x000fe80000011600 */
[----:B------:R-:W-:Y:S11]  /*7320*/  LOP3.LUT P0, RZ, R0, 0x3, R46, 0x48, !PT ;  /* 0x0000000300ff7812 */ /* 0x000ff6000780482e */
[----:B------:R-:W-:Y:S02]  /*7330*/  @!UPT UIADD3 URZ, UPT, UPT, URZ, URZ, URZ ;  /* 0x000000fffffff290 */ /* 0x000fe4000fffe0ff */
[----:B------:R-:W-:Y:S05]  /*7340*/  @!P0 BRA `(.L_x_122) ;  /* 0x0000000000408947 */ /* 0x000fea0003800000 */
[----:B------:R-:W4:Y:S01]  /*7350*/  LDCU.64 UR8, c[0x4][0x70] ;  /* 0x01000e00ff0877ac */ /* 0x000f220008000a00 */
[----:B------:R-:W-:Y:S01]  /*7360*/  MOV R3, 0x0 ;  /* 0x0000000000037802 */ /* 0x000fe20000000f00 */
[----:B------:R-:W-:Y:S02]  /*7370*/  HFMA2 R12, -RZ, RZ, 0, 5.9604644775390625e-08 ;  /* 0x00000001ff0c7431 */ /* 0x000fe400000001ff */
[----:B---3--:R-:W-:Y:S02]  /*7380*/  IMAD.MOV.U32 R8, RZ, RZ, 0x192 ;  /* 0x00000192ff087424 */ /* 0x008fe400078e00ff */
[----:B------:R-:W-:Y:S01]  /*7390*/  IMAD.MOV.U32 R13, RZ, RZ, RZ ;  /* 0x000000ffff0d7224 */ /* 0x000fe200078e00ff */
[----:B------:R-:W3:Y:S01]  /*73a0*/  LDCU.64 UR6, c[0x4][0x78] ;  /* 0x01000f00ff0677ac */ /* 0x000ee20008000a00 */
[----:B-1----:R-:W1:Y:S01]  /*73b0*/  LDC.64 R2, c[0x4][R3] ;  /* 0x0100000003027b82 */ /* 0x002e620000000a00 */
[----:B------:R-:W5:Y:S01]  /*73c0*/  LDCU.64 UR4, c[0x4][0x10] ;  /* 0x01000200ff0477ac */ /* 0x000f620008000a00 */
[----:B----4-:R-:W-:Y:S01]  /*73d0*/  MOV R5, UR9 ;  /* 0x0000000900057c02 */ /* 0x010fe20008000f00 */
[----:B------:R-:W-:Y:S01]  /*73e0*/  IMAD.U32 R4, RZ, RZ, UR8 ;  /* 0x00000008ff047e24 */ /* 0x000fe2000f8e00ff */
[----:B---3--:R-:W-:Y:S01]  /*73f0*/  MOV R7, UR7 ;  /* 0x0000000700077c02 */ /* 0x008fe20008000f00 */
[----:B------:R-:W-:Y:S01]  /*7400*/  IMAD.U32 R6, RZ, RZ, UR6 ;  /* 0x00000006ff067e24 */ /* 0x000fe2000f8e00ff */
[----:B-----5:R-:W-:Y:S01]  /*7410*/  MOV R11, UR5 ;  /* 0x00000005000b7c02 */ /* 0x020fe20008000f00 */
[----:B------:R-:W-:Y:S02]  /*7420*/  IMAD.U32 R10, RZ, RZ, UR4 ;  /* 0x00000004ff0a7e24 */ /* 0x000fe4000f8e00ff */
[----:B------:R-:W-:Y:S07]  /*7430*/  LEPC R20, `(.L_x_122) ;  /* 0x000000001014794e */ /* 0x000fee0000000000 */
[----:B-12---:R-:W-:Y:S05]  /*7440*/  CALL.ABS.NOINC R2 ;  /* 0x0000000002007343 */ /* 0x006fea0003c00000 */
.L_x_122:
[----:B-1----:R-:W-:Y:S01]  /*7450*/  SHF.L.U32 R3, R28, 0x10, RZ ;  /* 0x000000101c037819 */ /* 0x002fe200000006ff */
[----:B------:R-:W-:Y:S05]  /*7460*/  WARPSYNC.ALL ;  /* 0x0000000000007948 */ /* 0x000fea0003800000 */
[----:B------:R-:W-:Y:S01]  /*7470*/  R2UR UR4, R25 ;  /* 0x00000000190472ca */ /* 0x000fe200000e0000 */
[----:B------:R-:W-:Y:S01]  /*7480*/  BSSY.RECONVERGENT B0, `(.L_x_123) ;  /* 0x0000055000007945 */ /* 0x000fe20003800200 */
[C---:B------:R-:W-:Y:S02]  /*7490*/  SHF.L.U32 R20, R29.reuse, 0x10, RZ ;  /* 0x000000101d147819 */ /* 0x040fe400000006ff */
[----:B------:R-:W-:Y:S02]  /*74a0*/  LOP3.LUT R21, R29, 0xffff0000, RZ, 0xc0, !PT ;  /* 0xffff00001d157812 */ /* 0x000fe400078ec0ff */
[----:B------:R-:W-:Y:S02]  /*74b0*/  ISETP.NE.AND P6, PT, R58, RZ, PT ;  /* 0x000000ff3a00720c */ /* 0x000fe40003fc5270 */
[----:B------:R-:W-:Y:S05]  /*74c0*/  ISETP.NE.AND P0, PT, R57, RZ, PT ;  /* 0x000000ff3900720c */ /* 0x000fea0003f05270 */
[----:B---3--:R-:W1:Y:S02]  /*74d0*/  LDTM.16dp256bit.x4 R4, tmem[UR4+0x40] ;  /* 0x00004004000479ee */ /* 0x008e640008120000 */
[----:B-1----:R-:W-:Y:S01]  /*74e0*/  FMUL R0, R24, R4 ;  /* 0x0000000418007220 */ /* 0x002fe20000400000 */
[----:B------:R-:W-:Y:S01]  /*74f0*/  LOP3.LUT R4, R28, 0xffff0000, RZ, 0xc0, !PT ;  /* 0xffff00001c047812 */ /* 0x000fe200078ec0ff */
[C---:B------:R-:W-:Y:S01]  /*7500*/  FMUL R2, R24.reuse, R5 ;  /* 0x0000000518027220 */ /* 0x040fe20000400000 */
        /* <DEDUP_REMOVED lines=26> */
[----:B------:R-:W-:Y:S01]  /*76b0*/  FMUL R10, R24, R14 ;  /* 0x0000000e180a7220 */ /* 0x000fe20000400000 */
[----:B------:R-:W-:Y:S01]  /*76c0*/  SHF.L.U32 R4, R39, 0x10, RZ ;  /* 0x0000001027047819 */ /* 0x000fe200000006ff */
[----:B------:R-:W-:Y:S01]  /*76d0*/  FFMA R11, R27, R16, R11 ;  /* 0x000000101b0b7223 */ /* 0x000fe2000000000b */
[----:B------:R-:W-:Y:S01]  /*76e0*/  LOP3.LUT R5, R39, 0xffff0000, RZ, 0xc0, !PT ;  /* 0xffff000027057812 */ /* 0x000fe200078ec0ff */
[----:B------:R-:W-:Y:S01]  /*76f0*/  FFMA R8, R27, R0, R8 ;  /* 0x000000001b087223 */ /* 0x000fe20000000008 */
[----:B------:R-:W-:Y:S01]  /*7700*/  LOP3.LUT R0, R37, 0xffff0000, RZ, 0xc0, !PT ;  /* 0xffff000025007812 */ /* 0x000fe200078ec0ff */
[C---:B------:R-:W-:Y:S01]  /*7710*/  FFMA R9, R27.reuse, R2, R9 ;  /* 0x000000021b097223 */ /* 0x040fe20000000009 */
[C---:B------:R-:W-:Y:S01]  /*7720*/  SHF.L.U32 R2, R38.reuse, 0x10, RZ ;  /* 0x0000001026027819 */ /* 0x040fe200000006ff */
[----:B------:R-:W-:Y:S01]  /*7730*/  FFMA R10, R27, R3, R10 ;  /* 0x000000031b0a7223 */ /* 0x000fe2000000000a */
[----:B------:R-:W-:Y:S01]  /*7740*/  LOP3.LUT R3, R38, 0xffff0000, RZ, 0xc0, !PT ;  /* 0xffff000026037812 */ /* 0x000fe200078ec0ff */
[C---:B------:R-:W-:Y:S01]  /*7750*/  FMUL R15, R24.reuse, R15 ;  /* 0x0000000f180f7220 */ /* 0x040fe20000400000 */
[----:B------:R-:W-:Y:S01]  /*7760*/  F2FP.BF16.F32.PACK_AB R35, R11, R6 ;  /* 0x000000060b23723e */ /* 0x000fe200000010ff */
[C---:B------:R-:W-:Y:S01]  /*7770*/  FMUL R13, R24.reuse, R17 ;  /* 0x00000011180d7220 */ /* 0x040fe20000400000 */
[C---:B------:R-:W-:Y:S01]  /*7780*/  FMUL R14, R24.reuse, R18 ;  /* 0x00000012180e7220 */ /* 0x040fe20000400000 */
[----:B------:R-:W-:Y:S01]  /*7790*/  FFMA R15, R27, R0, R15 ;  /* 0x000000001b0f7223 */ /* 0x000fe2000000000f */
[----:B------:R-:W-:Y:S01]  /*77a0*/  FMUL R19, R24, R19 ;  /* 0x0000001318137220 */ /* 0x000fe20000400000 */
[----:B------:R1:W-:Y:S01]  /*77b0*/  STSM.16.M88.4 [R60+0x2200], R32 ;  /* 0x002200203c007844 */ /* 0x0003e20000000200 */
[----:B------:R-:W-:Y:S01]  /*77c0*/  F2FP.BF16.F32.PACK_AB R8, R9, R8 ;  /* 0x000000080908723e */ /* 0x000fe200000010ff */
[----:B------:R-:W-:Y:S01]  /*77d0*/  FFMA R12, R27, R2, R12 ;  /* 0x000000021b0c7223 */ /* 0x000fe2000000000c */
[----:B------:R-:W-:Y:S01]  /*77e0*/  F2FP.BF16.F32.PACK_AB R9, R15, R10 ;  /* 0x0000000a0f09723e */ /* 0x000fe200000010ff */
[C---:B------:R-:W-:Y:S01]  /*77f0*/  FFMA R13, R27.reuse, R3, R13 ;  /* 0x000000031b0d7223 */ /* 0x040fe2000000000d */
        /* <DEDUP_REMOVED lines=15> */
[----:B---3--:R-:W3:Y:S01]  /*78f0*/  FENCE.VIEW.ASYNC.S ;  /* 0x00000000000073c6 */ /* 0x008ee20000000000 */
[----:B------:R-:W-:Y:S01]  /*7900*/  @P6 PRMT R0, R65, 0x654, R0 ;  /* 0x0000065441006816 */ /* 0x000fe20000000000 */
[----:B---3--:R-:W-:Y:S06]  /*7910*/  BAR.SYNC.DEFER_BLOCKING 0x1, 0x80 ;  /* 0x0042000000007b1d */ /* 0x008fec0000010000 */
[----:B------:R-:W-:Y:S05]  /*7920*/  @P0 BRA `(.L_x_124) ;  /* 0x0000000000280947 */ /* 0x000fea0003800000 */
[----:B------:R-:W3:Y:S01]  /*7930*/  LDCU.64 UR6, c[0x0][0x348] ;  /* 0x00006900ff0677ac */ /* 0x000ee20008000a00 */
[----:B------:R-:W-:Y:S02]  /*7940*/  UIADD3 UR9, UPT, UPT, UR49, 0x40, URZ ;  /* 0x0000004031097890 */ /* 0x000fe4000fffe0ff */
[----:B------:R-:W-:Y:S01]  /*7950*/  UIADD3 UR8, UPT, UPT, UR44, 0x2200, URZ ;  /* 0x000022002c087890 */ /* 0x000fe2000fffe0ff */
[----:B------:R-:W-:Y:S01]  /*7960*/  UMOV UR10, UR50 ;  /* 0x00000032000a7c82 */ /* 0x000fe20008000000 */
[----:B------:R-:W-:Y:S01]  /*7970*/  UMOV UR11, UR36 ;  /* 0x00000024000b7c82 */ /* 0x000fe20008000000 */
[----:B---3--:R-:W-:Y:S04]  /*7980*/  UIADD3 UR4, UP0, UPT, UR6, 0x680, URZ ;  /* 0x0000068006047890 */ /* 0x008fe8000ff1e0ff */
[----:B------:R-:W-:Y:S09]  /*7990*/  UIADD3.X UR5, UPT, UPT, URZ, UR7, URZ, UP0, !UPT ;  /* 0x00000007ff057290 */ /* 0x000ff200087fe4ff */
[----:B------:R3:W-:Y:S01]  /*79a0*/  UTMASTG.3D [UR8], [UR4] ;  /* 0x00000008040073b5 */ /* 0x0007e20008010000 */
[----:B------:R0:W-:Y:S01]  /*79b0*/  UTMACMDFLUSH ;  /* 0x00000000000079b7 */ /* 0x0001e20000000000 */
[----:B---3--:R-:W-:Y:S04]  /*79c0*/  DEPBAR.LE SB0, 0x1 ;  /* 0x000080400000791a */ /* 0x008fe80000000000 */
.L_x_124:
[----:B------:R-:W-:Y:S05]  /*79d0*/  BSYNC.RECONVERGENT B0 ;  /* 0x0000000000007941 */ /* 0x000fea0003800200 */
.L_x_123:
        /* <DEDUP_REMOVED lines=8> */
[----:B---3--:R-:W-:Y:S06]  /*7a60*/  @!P6 BRA `(.L_x_126) ;  /* 0x000000000040e947 */ /* 0x008fec0003800000 */
        /* <DEDUP_REMOVED lines=8> */
[----:B------:R-:W3:Y:S02]  /*7af0*/  SYNCS.PHASECHK.TRANS64.TRYWAIT P0, [R3+URZ+0x50], R0 ;  /* 0x00005000030075a7 */ /* 0x000ee400080011ff */
[----:B---3--:R-:W-:Y:S05]  /*7b00*/  @!P0 BRA `(.L_x_129) ;  /* 0x0000001400a48947 */ /* 0x008fea0003800000 */
.L_x_128:
[----:B------:R-:W-:Y:S05]  /*7b10*/  BSYNC B0 ;  /* 0x0000000000007941 */ /* 0x000fea0003800000 */
.L_x_127:
[----:B------:R-:W-:Y:S11]  /*7b20*/  ISETP.NE.AND P0, PT, R64, RZ, PT ;  /* 0x000000ff4000720c */ /* 0x000ff60003f05270 */
[----:B------:R-:W-:Y:S02]  /*7b30*/  @!UPT UIADD3 URZ, UPT, UPT, URZ, URZ, URZ ;  /* 0x000000fffffff290 */ /* 0x000fe4000fffe0ff */
[----:B------:R-:W-:Y:S05]  /*7b40*/  @P0 WARPSYNC.ALL ;  /* 0x0000000000000948 */ /* 0x000fea0003800000 */
[----:B------:R4:W1:Y:S04]  /*7b50*/  @P0 LDSM.16.M88.4 R28, [R61+UR44+0x200] ;  /* 0x0002002c3d1c083b */ /* 0x0008680008000200 */
[----:B------:R4:W1:Y:S02]  /*7b60*/  @P0 LDSM.16.M88.4 R36, [R2+0x200] ;  /* 0x000200000224083b */ /* 0x0008640000000200 */
.L_x_126:
[----:B------:R-:W-:Y:S05]  /*7b70*/  BSYNC B1 ;  /* 0x0000000000017941 */ /* 0x000fea0003800000 */
.L_x_125:
[----:B---3--:R-:W-:Y:S05]  /*7b80*/  VIADD R0, R25, 0x60 ;  /* 0x0000006019007836 */ /* 0x008fea0000000000 */
[----:B------:R-:W-:Y:S04]  /*7b90*/  SHF.R.U32.HI R0, RZ, 0x15, R0 ;  /* 0x00000015ff007819 */ /* 0x000fe80000011600 */
[----:B------:R-:W-:Y:S11]  /*7ba0*/  LOP3.LUT P0, RZ, R0, 0x3, R46, 0x48, !PT ;  /* 0x0000000300ff7812 */ /* 0x000ff6000780482e */
[----:B------:R-:W-:Y:S02]  /*7bb0*/  @!UPT UIADD3 URZ, UPT, UPT, URZ, URZ, URZ ;  /* 0x000000fffffff290 */ /* 0x000fe4000fffe0ff */
[----:B------:R-:W-:Y:S05]  /*7bc0*/  @!P0 BRA `(.L_x_130) ;  /* 0x0000000000408947 */ /* 0x000fea0003800000 */
[----:B------:R-:W3:Y:S01]  /*7bd0*/  LDCU.64 UR8, c[0x4][0x70] ;  /* 0x01000e00ff0877ac */ /* 0x000ee20008000a00 */
[----:B------:R-:W-:Y:S01]  /*7be0*/  MOV R3, 0x0 ;  /* 0x0000000000037802 */ /* 0x000fe20000000f00 */
[----:B------:R-:W-:Y:S02]  /*7bf0*/  HFMA2 R12, -RZ, RZ, 0, 5.9604644775390625e-08 ;  /* 0x00000001ff0c7431 */ /* 0x000fe400000001ff */
[----:B-1----:R-:W-:Y:S02]  /*7c00*/  IMAD.MOV.U32 R8, RZ, RZ, 0x192 ;  /* 0x00000192ff087424 */ /* 0x002fe400078e00ff */
[----:B------:R-:W-:Y:S01]  /*7c10*/  IMAD.MOV.U32 R13, RZ, RZ, RZ ;  /* 0x000000ffff0d7224 */ /* 0x000fe200078e00ff */
[----:B------:R-:W1:Y:S01]  /*7c20*/  LDCU.64 UR6, c[0x4][0x78] ;  /* 0x01000f00ff0677ac */ /* 0x000e620008000a00 */
[----:B----4-:R-:W4:Y:S01]  /*7c30*/  LDC.64 R2, c[0x4][R3] ;  /* 0x0100000003027b82 */ /* 0x010f220000000a00 */
        /* <DEDUP_REMOVED lines=9> */
.L_x_130:
[----:B------:R-:W-:Y:S01]  /*7cd0*/  ISETP.NE.AND P0, PT, R57, RZ, PT ;  /* 0x000000ff3900720c */ /* 0x000fe20003f05270 */
[----:B------:R-:W-:Y:S05]  /*7ce0*/  WARPSYNC.ALL ;  /* 0x0000000000007948 */ /* 0x000fea0003800000 */
[----:B------:R-:W-:Y:S01]  /*7cf0*/  R2UR UR4, R25 ;  /* 0x00000000190472ca */ /* 0x000fe200000e0000 */
[----:B------:R-:W3:Y:S01]  /*7d00*/  S2UR UR5, SR_CgaCtaId ;  /* 0x00000000000579c3 */ /* 0x000ee20000008800 */
[C---:B-1----:R-:W-:Y:S01]  /*7d10*/  SHF.L.U32 R0, R28.reuse, 0x10, RZ ;  /* 0x000000101c007819 */ /* 0x042fe200000006ff */
[----:B------:R-:W-:Y:S01]  /*7d20*/  BSSY.RECONVERGENT B0, `(.L_x_131) ;  /* 0x0000052000007945 */ /* 0x000fe20003800200 */
[----:B----4-:R-:W-:Y:S02]  /*7d30*/  LOP3.LUT R2, R28, 0xffff0000, RZ, 0xc0, !PT ;  /* 0xffff00001c027812 */ /* 0x010fe400078ec0ff */
[C---:B------:R-:W-:Y:S02]  /*7d40*/  SHF.L.U32 R3, R29.reuse, 0x10, RZ ;  /* 0x000000101d037819 */ /* 0x040fe400000006ff */
[----:B------:R-:W-:Y:S02]  /*7d50*/  LOP3.LUT R20, R29, 0xffff0000, RZ, 0xc0, !PT ;  /* 0xffff00001d147812 */ /* 0x000fe400078ec0ff */
[C---:B------:R-:W-:Y:S02]  /*7d60*/  SHF.L.U32 R21, R30.reuse, 0x10, RZ ;  /* 0x000000101e157819 */ /* 0x040fe400000006ff */
[----:B------:R-:W-:Y:S01]  /*7d70*/  LOP3.LUT R25, R30, 0xffff0000, RZ, 0xc0, !PT ;  /* 0xffff00001e197812 */ /* 0x000fe200078ec0ff */
[----:B------:R-:W1:Y:S01]  /*7d80*/  LDTM.16dp256bit.x4 R4, tmem[UR4+0x60] ;  /* 0x00006004000479ee */ /* 0x000e620008120000 */
[----:B------:R-:W-:Y:S01]  /*7d90*/  R2UR UR4, R26 ;  /* 0x000000001a0472ca */ /* 0x000fe200000e0000 */
[----:B------:R-:W-:Y:S01]  /*7da0*/  NOP ;  /* 0x0000000000007918 */ /* 0x000fe20000000000 */
[C---:B------:R-:W-:Y:S02]  /*7db0*/  SHF.L.U32 R26, R31.reuse, 0x10, RZ ;  /* 0x000000101f1a7819 */ /* 0x040fe400000006ff */
[----:B------:R-:W-:Y:S02]  /*7dc0*/  LOP3.LUT R28, R31, 0xffff0000, RZ, 0xc0, !PT ;  /* 0xffff00001f1c7812 */ /* 0x000fe400078ec0ff */
[C---:B------:R-:W-:Y:S02]  /*7dd0*/  SHF.L.U32 R29, R36.reuse, 0x10, RZ ;  /* 0x00000010241d7819 */ /* 0x040fe400000006ff */
[----:B------:R-:W-:Y:S02]  /*7de0*/  LOP3.LUT R30, R36, 0xffff0000, RZ, 0xc0, !PT ;  /* 0xffff0000241e7812 */ /* 0x000fe400078ec0ff */
[C---:B------:R-:W-:Y:S02]  /*7df0*/  SHF.L.U32 R31, R37.reuse, 0x10, RZ ;  /* 0x00000010251f7819 */ /* 0x040fe400000006ff */
[----:B------:R-:W-:Y:S01]  /*7e00*/  LOP3.LUT R32, R37, 0xffff0000, RZ, 0xc0, !PT ;  /* 0xffff000025207812 */ /* 0x000fe200078ec0ff */
[----:B------:R-:W-:Y:S01]  /*7e10*/  UIADD3 UR4, UPT, UPT, UR4, 0xe0, URZ ;  /* 0x000000e004047890 */ /* 0x000fe2000fffe0ff */
[C---:B------:R-:W-:Y:S02]  /*7e20*/  SHF.L.U32 R33, R38.reuse, 0x10, RZ ;  /* 0x0000001026217819 */ /* 0x040fe400000006ff */
[----:B------:R-:W-:Y:S02]  /*7e30*/  LOP3.LUT R34, R38, 0xffff0000, RZ, 0xc0, !PT ;  /* 0xffff000026227812 */ /* 0x000fe400078ec0ff */
[C---:B------:R-:W-:Y:S02]  /*7e40*/  SHF.L.U32 R35, R39.reuse, 0x10, RZ ;  /* 0x0000001027237819 */ /* 0x040fe400000006ff */
[----:B------:R-:W-:Y:S01]  /*7e50*/  LOP3.LUT R36, R39, 0xffff0000, RZ, 0xc0, !PT ;  /* 0xffff000027247812 */ /* 0x000fe200078ec0ff */
[C---:B-1----:R-:W-:Y:S01]  /*7e60*/  FMUL R4, R24.reuse, R4 ;  /* 0x0000000418047220 */ /* 0x042fe20000400000 */
[----:B---3--:R-:W-:Y:S01]  /*7e70*/  UPRMT UR4, UR5, 0x654, UR4 ;  /* 0x0000065405047896 */ /* 0x008fe20008000004 */
[C---:B------:R-:W-:Y:S01]  /*7e80*/  FMUL R5, R24.reuse, R5 ;  /* 0x0000000518057220 */ /* 0x040fe20000400000 */
[C---:B------:R-:W-:Y:S01]  /*7e90*/  FMUL R6, R24.reuse, R6 ;  /* 0x0000000618067220 */ /* 0x040fe20000400000 */
[C---:B------:R-:W-:Y:S01]  /*7ea0*/  FFMA R4, R27.reuse, R0, R4 ;  /* 0x000000001b047223 */ /* 0x040fe20000000004 */
[C---:B------:R-:W-:Y:S01]  /*7eb0*/  FMUL R7, R24.reuse, R7 ;  /* 0x0000000718077220 */ /* 0x040fe20000400000 */
[C---:B------:R-:W-:Y:S01]  /*7ec0*/  FFMA R5, R27.reuse, R2, R5 ;  /* 0x000000021b057223 */ /* 0x040fe20000000005 */
[C---:B------:R-:W-:Y:S01]  /*7ed0*/  FFMA R6, R27.reuse, R3, R6 ;  /* 0x000000031b067223 */ /* 0x040fe20000000006 */
[C---:B------:R-:W-:Y:S01]  /*7ee0*/  FMUL R8, R24.reuse, R8 ;  /* 0x0000000818087220 */ /* 0x040fe20000400000 */
[----:B------:R-:W-:Y:S01]  /*7ef0*/  FFMA R7, R27, R20, R7 ;  /* 0x000000141b077223 */ /* 0x000fe20000000007 */
[----:B------:R-:W-:Y:S01]  /*7f00*/  SYNCS.ARRIVE.TRANS64.RED.A1T0 RZ, [UR4], RZ ;  /* 0x000000ffffff79a7 */ /* 0x000fe20008100404 */
[----:B------:R-:W-:Y:S01]  /*7f10*/  F2FP.BF16.F32.PACK_AB R4, R5, R4 ;  /* 0x000000040504723e */ /* 0x000fe200000010ff */
[----:B------:R-:W-:Y:S01]  /*7f20*/  FFMA R8, R27, R21, R8 ;  /* 0x000000151b087223 */ /* 0x000fe20000000008 */
[C---:B------:R-:W-:Y:S01]  /*7f30*/  FMUL R9, R24.reuse, R9 ;  /* 0x0000000918097220 */ /* 0x040fe20000400000 */
[----:B------:R-:W-:Y:S01]  /*7f40*/  F2FP.BF16.F32.PACK_AB R5, R7, R6 ;  /* 0x000000060705723e */ /* 0x000fe200000010ff */
[C---:B------:R-:W-:Y:S01]  /*7f50*/  FMUL R0, R24.reuse, R10 ;  /* 0x0000000a18007220 */ /* 0x040fe20000400000 */
[C---:B------:R-:W-:Y:S01]  /*7f60*/  FMUL R2, R24.reuse, R11 ;  /* 0x0000000b18027220 */ /* 0x040fe20000400000 */
[C---:B------:R-:W-:Y:S01]  /*7f70*/  FMUL R3, R24.reuse, R12 ;  /* 0x0000000c18037220 */ /* 0x040fe20000400000 */
[C---:B------:R-:W-:Y:S01]  /*7f80*/  FFMA R9, R27.reuse, R25, R9 ;  /* 0x000000191b097223 */ /* 0x040fe20000000009 */
[C---:B------:R-:W-:Y:S01]  /*7f90*/  FMUL R10, R24.reuse, R13 ;  /* 0x0000000d180a7220 */ /* 0x040fe20000400000 */
[C---:B------:R-:W-:Y:S01]  /*7fa0*/  FFMA R0, R27.reuse, R26, R0 ;  /* 0x0000001a1b007223 */ /* 0x040fe20000000000 */
[C---:B------:R-:W-:Y:S01]  /*7fb0*/  FMUL R11, R24.reuse, R14 ;  /* 0x0000000e180b7220 */ /* 0x040fe20000400000 */
[C---:B------:R-:W-:Y:S01]  /*7fc0*/  FFMA R2, R27.reuse, R28, R2 ;  /* 0x0000001c1b027223 */ /* 0x040fe20000000002 */
[C---:B------:R-:W-:Y:S01]  /*7fd0*/  FMUL R15, R24.reuse, R15 ;  /* 0x0000000f180f7220 */ /* 0x040fe20000400000 */
[C---:B------:R-:W-:Y:S01]  /*7fe0*/  FMUL R12, R24.reuse, R16 ;  /* 0x00000010180c7220 */ /* 0x040fe20000400000 */
[C---:B------:R-:W-:Y:S01]  /*7ff0*/  FFMA R3, R27.reuse, R29, R3 ;  /* 0x0000001d1b037223 */ /* 0x040fe20000000003 */
[C---:B------:R-:W-:Y:S01]  /*8000*/  FMUL R13, R24.reuse, R17 ;  /* 0x00000011180d7220 */ /* 0x040fe20000400000 */
[C---:B------:R-:W-:Y:S01]  /*8010*/  FFMA R10, R27.reuse, R30, R10 ;  /* 0x0000001e1b0a7223 */ /* 0x040fe2000000000a */
[C---:B------:R-:W-:Y:S01]  /*8020*/  FMUL R14, R24.reuse, R18 ;  /* 0x00000012180e7220 */ /* 0x040fe20000400000 */
[C---:B------:R-:W-:Y:S01]  /*8030*/  FFMA R11, R27.reuse, R31, R11 ;  /* 0x0000001f1b0b7223 */ /* 0x040fe2000000000b */
[C---:B------:R-:W-:Y:S01]  /*8040*/  FFMA R15, R27.reuse, R32, R15 ;  /* 0x000000201b0f7223 */ /* 0x040fe2000000000f */
[----:B------:R-:W-:Y:S01]  /*8050*/  FMUL R19, R24, R19 ;  /* 0x0000001318137220 */ /* 0x000fe20000400000 */
[C---:B------:R-:W-:Y:S01]  /*8060*/  FFMA R12, R27.reuse, R33, R12 ;  /* 0x000000211b0c7223 */ /* 0x040fe2000000000c */
[C---:B------:R-:W-:Y:S01]  /*8070*/  FFMA R13, R27.reuse, R34, R13 ;  /* 0x000000221b0d7223 */ /* 0x040fe2000000000d */
[C---:B------:R-:W-:Y:S01]  /*8080*/  FFMA R14, R27.reuse, R35, R14 ;  /* 0x000000231b0e7223 */ /* 0x040fe2000000000e */
[----:B------:R-:W-:Y:S01]  /*8090*/  FFMA R19, R27, R36, R19 ;  /* 0x000000241b137223 */ /* 0x000fe20000000013 */
[----:B------:R-:W-:Y:S02]  /*80a0*/  F2FP.BF16.F32.PACK_AB R6, R9, R8 ;  /* 0x000000080906723e */ /* 0x000fe400000010ff */
        /* <DEDUP_REMOVED lines=25> */
.L_x_132:
[----:B------:R-:W-:Y:S05]  /*8240*/  BSYNC.RECONVERGENT B0 ;  /* 0x0000000000007941 */ /* 0x000fea0003800200 */
.L_x_131:
[----:B------:R-:W-:Y:S01]  /*8250*/  BAR.SYNC.DEFER_BLOCKING 0x1, 0x80 ;  /* 0x0042000000007b1d */ /* 0x000fe20000010000 */
[----:B------:R-:W-:Y:S01]  /*8260*/  UISETP.NE.AND UP0, UPT, UR47, -0x4, UPT ;  /* 0xfffffffc2f00788c */ /* 0x000fe2000bf05270 */
[----:B------:R-:W-:Y:S08]  /*8270*/  IADD3 R22, PT, PT, R22, 0x1, RZ ;  /* 0x0000000116167810 */ /* 0x000ff00007ffe0ff */
[----:B------:R-:W-:Y:S05]  /*8280*/  BRA.U !UP0, `(.L_x_133) ;  /* 0x0000000108247547 */ /* 0x000fea000b800000 */
[----:B------:R-:W-:Y:S01]  /*8290*/  ISETP.NE.AND P0, PT, R58, RZ, PT ;  /* 0x000000ff3a00720c */ /* 0x000fe20003f05270 */
[----:B------:R-:W-:Y:S01]  /*82a0*/  IMAD.U32 R0, RZ, RZ, UR46 ;  /* 0x0000002eff007e24 */ /* 0x000fe2000f8e00ff */
[----:B------:R-:W-:Y:S04]  /*82b0*/  UIADD3 UR4, UPT, UPT, UR46, 0x1, URZ ;  /* 0x000000012e047890 */ /* 0x000fe8000fffe0ff */
[----:B------:R-:W-:Y:S04]  /*82c0*/  UISETP.NE.AND UP0, UPT, UR4, 0x4, UPT ;  /* 0x000000040400788c */ /* 0x000fe8000bf05270 */
[----:B------:R-:W-:Y:S03]  /*82d0*/  USEL UR46, UR4, URZ, UP0 ;  /* 0x000000ff042e7287 */ /* 0x000fe60008000000 */
[----:B------:R-:W-:Y:S05]  /*82e0*/  @P0 LEA R0, R0, UR44, 0x3 ;  /* 0x0000002c00000c11 */ /* 0x000fea000f8e18ff */
[----:B------:R-:W-:Y:S05]  /*82f0*/  @P0 VIADD R0, R0, 0x70 ;  /* 0x0000007000000836 */ /* 0x000fea0000000000 */
[----:B------:R-:W-:Y:S04]  /*8300*/  @P0 PRMT R0, R65, 0x654, R0 ;  /* 0x0000065441000816 */ /* 0x000fe80000000000 */
[----:B------:R3:W-:Y:S03]  /*8310*/  @P0 SYNCS.ARRIVE.TRANS64.RED.A1T0 RZ, [R0+URZ], RZ ;  /* 0x000000ff00ff09a7 */ /* 0x0007e600081004ff */
.L_x_133:
[----:B------:R-:W-:Y:S01]  /*8320*/  R2UR UR5, R47 ;  /* 0x000000002f0572ca */ /* 0x000fe200000e0000 */
[----:B------:R-:W-:Y:S01]  /*8330*/  UISETP.NE.AND UP0, UPT, UR61, URZ, UPT ;  /* 0x000000ff3d00728c */ /* 0x000fe2000bf05270 */
[----:B------:R-:W-:Y:S01]  /*8340*/  R2UR UR4, R48 ;  /* 0x00000000300472ca */ /* 0x000fe200000e0000 */
[----:B------:R-:W-:Y:S01]  /*8350*/  UIADD3 UR47, UPT, UPT, UR47, 0x4, URZ ;  /* 0x000000042f2f7890 */ /* 0x000fe2000fffe0ff */
[----:B------:R-:W-:Y:S01]  /*8360*/  ISETP.NE.AND P0, PT, R52, 0x2, PT ;  /* 0x000000023400780c */ /* 0x000fe20003f05270 */
[----:B------:R-:W-:Y:S01]  /*8370*/  UMOV UR36, UR60 ;  /* 0x0000003c00247c82 */ /* 0x000fe20008000000 */
[----:B------:R-:W-:Y:S02]  /*8380*/  ISETP.NE.AND P1, PT, R22, 0x4, PT ;  /* 0x000000041600780c */ /* 0x000fe40003f25270 */
[----:B------:R-:W-:Y:S02]  /*8390*/  SEL R2, RZ, 0x1, P0 ;  /* 0x00000001ff027807 */ /* 0x000fe40000000000 */
[----:B---3--:R-:W-:Y:S02]  /*83a0*/  SEL R0, RZ, 0x1, P1 ;  /* 0x00000001ff007807 */ /* 0x008fe40000800000 */
[----:B------:R-:W-:Y:S01]  /*83b0*/  LOP3.LUT R53, R53, R2, RZ, 0x3c, !PT ;  /* 0x0000000235357212 */ /* 0x000fe200078e3cff */
[----:B------:R-:W-:Y:S01]  /*83c0*/  UIADD3 UR31, UPT, UPT, UR37, UR5, URZ ;  /* 0x00000005251f7290 */ /* 0x000fe2000fffe0ff */
[----:B------:R-:W-:Y:S01]  /*83d0*/  LOP3.LUT R54, R54, R0, RZ, 0x3c, !PT ;  /* 0x0000000036367212 */ /* 0x000fe200078e3cff */
[----:B------:R-:W-:Y:S01]  /*83e0*/  UIADD3 UR30, UPT, UPT, UR38, UR4, URZ ;  /* 0x00000004261e7290 */ /* 0x000fe2000fffe0ff */
[----:B------:R-:W-:Y:S02]  /*83f0*/  SEL R52, R52, RZ, P0 ;  /* 0x000000ff34347207 */ /* 0x000fe40000000000 */
[----:B------:R-:W-:Y:S01]  /*8400*/  SEL R22, R22, RZ, P1 ;  /* 0x000000ff16167207 */ /* 0x000fe20000800000 */
[----:B------:R-:W-:Y:S08]  /*8410*/  BRA.U UP0, `(.L_x_134) ;  /* 0xffffffcd00b07547 */ /* 0x000ff0000b83ffff */
[----:B------:R-:W-:-:S13]  /*8420*/  R2UR UR4, R49 ;  /* 0x00000000310472ca */ /* 0x000fda00000e0000 */
[----:B------:R-:W-:-:S09]  /*8430*/  UISETP.NE.AND UP0, UPT, UR4, URZ, UPT ;  /* 0x000000ff0400728c */ /* 0x000fd2000bf05270 */
[----:B------:R-:W-:Y:S05]  /*8440*/  BRA.U !UP0, `(.L_x_135) ;  /* 0x0000000108487547 */ /* 0x000fea000b800000 */
[----:B------:R-:W3:Y:S02]  /*8450*/  LDCU.64 UR4, c[0x0][0x890] ;  /* 0x00011200ff0477ac */ /* 0x000ee40008000a00 */
[----:B---3--:R-:W-:-:S04]  /*8460*/  UISETP.NE.U32.AND UP0, UPT, UR4, URZ, UPT ;  /* 0x000000ff0400728c */ /* 0x008fc8000bf05070 */
[----:B------:R-:W-:-:S09]  /*8470*/  UISETP.NE.AND.EX UP0, UPT, UR5, URZ, UPT, UP0 ;  /* 0x000000ff0500728c */ /* 0x000fd2000bf05300 */
[----:B------:R-:W-:Y:S05]  /*8480*/  BRA.U UP0, `(.L_x_136) ;  /* 0x00000001000c7547 */ /* 0x000fea000b800000 */
[----:B------:R-:W-:-:S13]  /*8490*/  FSETP.NEU.AND P0, PT, R27, RZ, PT ;  /* 0x000000ff1b00720b */ /* 0x000fda0003f0d000 */
[----:B------:R-:W-:Y:S05]  /*84a0*/  @!P0 EXIT ;  /* 0x000000000000894d */ /* 0x000fea0003800000 */
[----:B------:R-:W-:Y:S05]  /*84b0*/  BRA `(.L_x_135) ;  /* 0x00000000002c7947 */ /* 0x000fea0003800000 */
.L_x_136:
[----:B------:R-:W-:Y:S01]  /*84c0*/  ISETP.NE.AND P0, PT, R51, RZ, PT ;  /* 0x000000ff3300720c */ /* 0x000fe20003f05270 */
[----:B------:R-:W-:-:S12]  /*84d0*/  BSSY.RECONVERGENT B0, `(.L_x_135) ;  /* 0x0000009000007945 */ /* 0x000fd80003800200 */
[----:B------:R-:W-:Y:S05]  /*84e0*/  @P0 BRA `(.L_x_137) ;  /* 0x0000000000140947 */ /* 0x000fea0003800000 */
[----:B------:R-:W3:Y:S02]  /*84f0*/  LDCU.64 UR4, c[0x0][0x888] ;  /* 0x00011100ff0477ac */ /* 0x000ee40008000a00 */
[----:B---3--:R-:W-:-:S04]  /*8500*/  ISETP.NE.U32.AND P0, PT, RZ, UR4, PT ;  /* 0x00000004ff007c0c */ /* 0x008fc8000bf05070 */
[----:B------:R-:W-:-:S13]  /*8510*/  ISETP.NE.AND.EX P0, PT, RZ, UR5, PT, P0 ;  /* 0x00000005ff007c0c */ /* 0x000fda000bf05300 */
[----:B------:R-:W-:Y:S05]  /*8520*/  @!P0 EXIT ;  /* 0x000000000000894d */ /* 0x000fea0003800000 */
[----:B------:R-:W-:Y:S05]  /*8530*/  BRA `(.L_x_138) ;  /* 0x0000000000087947 */ /* 0x000fea0003800000 */
.L_x_137:
[----:B------:R-:W-:-:S13]  /*8540*/  FSETP.NEU.AND P0, PT, R27, RZ, PT ;  /* 0x000000ff1b00720b */ /* 0x000fda0003f0d000 */
[----:B------:R-:W-:Y:S05]  /*8550*/  @!P0 EXIT ;  /* 0x000000000000894d */ /* 0x000fea0003800000 */
.L_x_138:
[----:B------:R-:W-:Y:S05]  /*8560*/  BSYNC.RECONVERGENT B0 ;  /* 0x0000000000007941 */ /* 0x000fea0003800200 */
.L_x_135:
[----:B------:R-:W3:Y:S01]  /*8570*/  S2UR UR5, SR_CgaCtaId ;  /* 0x00000000000579c3 */ /* 0x000ee20000008800 */
[----:B------:R-:W-:Y:S01]  /*8580*/  ULEA UR4, UR46, UR44, 0x3 ;  /* 0x0000002c2e047291 */ /* 0x000fe2000f8e18ff */
[----:B------:R-:W-:-:S04]  /*8590*/  DEPBAR.LE SB0, 0x0 ;  /* 0x000080000000791a */ /* 0x000fc80000000000 */
[----:B------:R-:W-:-:S04]  /*85a0*/  UIADD3 UR4, UPT, UPT, UR4, 0x70, URZ ;  /* 0x0000007004047890 */ /* 0x000fc8000fffe0ff */
[----:B---3--:R-:W-:-:S09]  /*85b0*/  UPRMT UR4, UR5, 0x654, UR4 ;  /* 0x0000065405047896 */ /* 0x008fd20008000004 */
[----:B------:R-:W-:Y:S01]  /*85c0*/  SYNCS.ARRIVE.TRANS64.RED.A1T0 RZ, [UR4], RZ ;  /* 0x000000ffffff79a7 */ /* 0x000fe20008100404 */
[----:B------:R-:W-:Y:S05]  /*85d0*/  EXIT ;  /* 0x000000000000794d */ /* 0x000fea0003800000 */
.L_x_24:
[----:B-1----:R1:W3:Y:S02]  /*85e0*/  SYNCS.PHASECHK.TRANS64.TRYWAIT P0, [R0+URZ+0x110], R2 ;  /* 0x00011002000075a7 */ /* 0x0022e400080011ff */
[----:B---3--:R-:W-:Y:S05]  /*85f0*/  @!P0 NANOSLEEP.SYNCS 0x989680 ;  /* 0x009896800000895d */ /* 0x008fea0003900000 */
[----:B------:R-:W3:Y:S02]  /*8600*/  @!P0 SYNCS.PHASECHK.TRANS64 P0, [R0+URZ+0x110], R2 ;  /* 0x00011002000085a7 */ /* 0x000ee400080010ff */
[----:B---3--:R-:W-:Y:S05]  /*8610*/  @!P0 BRA `(.L_x_24) ;  /* 0xfffffffc00f08947 */ /* 0x008fea000383ffff */
[----:B------:R-:W-:Y:S05]  /*8620*/  BRA `(.L_x_139) ;  /* 0xffffff9000ac7947 */ /* 0x000fea000383ffff */
.L_x_27:
[----:B-1----:R-:W-:-:S07]  /*8630*/  MOV R0, UR33 ;  /* 0x0000002100007c02 */ /* 0x002fce0008000f00 */
.L_x_140:
[----:B-1----:R1:W3:Y:S02]  /*8640*/  SYNCS.PHASECHK.TRANS64.TRYWAIT P0, [R0+URZ+0x28], R3 ;  /* 0x00002803000075a7 */ /* 0x0022e400080011ff */
[----:B---3--:R-:W-:Y:S05]  /*8650*/  @!P0 NANOSLEEP.SYNCS 0x989680 ;  /* 0x009896800000895d */ /* 0x008fea0003900000 */
[----:B------:R-:W3:Y:S02]  /*8660*/  @!P0 SYNCS.PHASECHK.TRANS64 P0, [R0+URZ+0x28], R3 ;  /* 0x00002803000085a7 */ /* 0x000ee400080010ff */
[----:B---3--:R-:W-:Y:S05]  /*8670*/  @!P0 BRA `(.L_x_140) ;  /* 0xfffffffc00f08947 */ /* 0x008fea000383ffff */
[----:B------:R-:W-:Y:S05]  /*8680*/  BRA `(.L_x_26) ;  /* 0xffffff9000ec7947 */ /* 0x000fea000383ffff */
.L_x_34:
[----:B-1----:R-:W-:-:S07]  /*8690*/  MOV R0, UR9 ;  /* 0x0000000900007c02 */ /* 0x002fce0008000f00 */
.L_x_141:
[----:B-1----:R1:W3:Y:S02]  /*86a0*/  SYNCS.PHASECHK.TRANS64.TRYWAIT P0, [R0+URZ+0x28], R3 ;  /* 0x00002803000075a7 */ /* 0x0022e400080011ff */
[----:B---3--:R-:W-:Y:S05]  /*86b0*/  @!P0 NANOSLEEP.SYNCS 0x989680 ;  /* 0x009896800000895d */ /* 0x008fea0003900000 */
[----:B------:R-:W3:Y:S02]  /*86c0*/  @!P0 SYNCS.PHASECHK.TRANS64 P0, [R0+URZ+0x28], R3 ;  /* 0x00002803000085a7 */ /* 0x000ee400080010ff */
[----:B---3--:R-:W-:Y:S05]  /*86d0*/  @!P0 BRA `(.L_x_141) ;  /* 0xfffffffc00f08947 */ /* 0x008fea000383ffff */
[----:B------:R-:W-:Y:S05]  /*86e0*/  BRA `(.L_x_33) ;  /* 0xffffff9400a47947 */ /* 0x000fea000383ffff */
.L_x_39:
[----:B-1----:R1:W3:Y:S02]  /*86f0*/  SYNCS.PHASECHK.TRANS64.TRYWAIT P0, [R3+URZ+0xa0], R0 ;  /* 0x0000a000030075a7 */ /* 0x0022e400080011ff */
[----:B---3--:R-:W-:Y:S05]  /*8700*/  @!P0 NANOSLEEP.SYNCS 0x989680 ;  /* 0x009896800000895d */ /* 0x008fea0003900000 */
[----:B------:R-:W3:Y:S02]  /*8710*/  @!P0 SYNCS.PHASECHK.TRANS64 P0, [R3+URZ+0xa0], R0 ;  /* 0x0000a000030085a7 */ /* 0x000ee400080010ff */
[----:B---3--:R-:W-:Y:S05]  /*8720*/  @!P0 BRA `(.L_x_39) ;  /* 0xfffffffc00f08947 */ /* 0x008fea000383ffff */
[----:B------:R-:W-:Y:S05]  /*8730*/  BRA `(.L_x_142) ;  /* 0xffffff9800447947 */ /* 0x000fea000383ffff */
.L_x_43:
[----:B------:R-:W-:-:S07]  /*8740*/  MOV R0, UR4 ;  /* 0x0000000400007c02 */ /* 0x000fce0008000f00 */
.L_x_143:
[----:B-1----:R1:W3:Y:S02]  /*8750*/  SYNCS.PHASECHK.TRANS64.TRYWAIT P0, [R0+URZ], R2 ;  /* 0x00000002000075a7 */ /* 0x0022e400080011ff */
[----:B---3--:R-:W-:Y:S05]  /*8760*/  @!P0 NANOSLEEP.SYNCS 0x989680 ;  /* 0x009896800000895d */ /* 0x008fea0003900000 */
[----:B------:R-:W3:Y:S02]  /*8770*/  @!P0 SYNCS.PHASECHK.TRANS64 P0, [R0+URZ], R2 ;  /* 0x00000002000085a7 */ /* 0x000ee400080010ff */
[----:B---3--:R-:W-:Y:S05]  /*8780*/  @!P0 BRA `(.L_x_143) ;  /* 0xfffffffc00f08947 */ /* 0x008fea000383ffff */
[----:B------:R-:W-:Y:S05]  /*8790*/  BRA `(.L_x_144) ;  /* 0xffffff9c00f07947 */ /* 0x000fea000383ffff */
.L_x_44:
[----:B------:R-:W-:-:S07]  /*87a0*/  MOV R0, UR5 ;  /* 0x0000000500007c02 */ /* 0x000fce0008000f00 */
.L_x_145:
[----:B-1----:R1:W3:Y:S02]  /*87b0*/  SYNCS.PHASECHK.TRANS64.TRYWAIT P0, [R0+URZ], R3 ;  /* 0x00000003000075a7 */ /* 0x0022e400080011ff */
[----:B---3--:R-:W-:Y:S05]  /*87c0*/  @!P0 NANOSLEEP.SYNCS 0x989680 ;  /* 0x009896800000895d */ /* 0x008fea0003900000 */
[----:B------:R-:W3:Y:S02]  /*87d0*/  @!P0 SYNCS.PHASECHK.TRANS64 P0, [R0+URZ], R3 ;  /* 0x00000003000085a7 */ /* 0x000ee400080010ff */
[----:B---3--:R-:W-:Y:S05]  /*87e0*/  @!P0 BRA `(.L_x_145) ;  /* 0xfffffffc00f08947 */ /* 0x008fea000383ffff */
[----:B------:R-:W-:Y:S05]  /*87f0*/  BRA `(.L_x_146) ;  /* 0xffffff9c00fc7947 */ /* 0x000fea000383ffff */
.L_x_45:
[----:B------:R-:W-:-:S07]  /*8800*/  MOV R0, UR5 ;  /* 0x0000000500007c02 */ /* 0x000fce0008000f00 */
.L_x_147:
[----:B-1----:R1:W3:Y:S02]  /*8810*/  SYNCS.PHASECHK.TRANS64.TRYWAIT P0, [R0+URZ], R3 ;  /* 0x00000003000075a7 */ /* 0x0022e400080011ff */
[----:B---3--:R-:W-:Y:S05]  /*8820*/  @!P0 NANOSLEEP.SYNCS 0x989680 ;  /* 0x009896800000895d */ /* 0x008fea0003900000 */
[----:B------:R-:W3:Y:S02]  /*8830*/  @!P0 SYNCS.PHASECHK.TRANS64 P0, [R0+URZ], R3 ;  /* 0x00000003000085a7 */ /* 0x000ee400080010ff */
[----:B---3--:R-:W-:Y:S05]  /*8840*/  @!P0 BRA `(.L_x_147) ;  /* 0xfffffffc00f08947 */ /* 0x008fea000383ffff */
[----:B------:R-:W-:Y:S05]  /*8850*/  BRA `(.L_x_148) ;  /* 0xffffffa000087947 */ /* 0x000fea000383ffff */
.L_x_46:
[----:B------:R-:W-:-:S07]  /*8860*/  MOV R0, UR5 ;  /* 0x0000000500007c02 */ /* 0x000fce0008000f00 */
.L_x_149:
[----:B-1----:R1:W3:Y:S02]  /*8870*/  SYNCS.PHASECHK.TRANS64.TRYWAIT P0, [R0+URZ], R3 ;  /* 0x00000003000075a7 */ /* 0x0022e400080011ff */
[----:B---3--:R-:W-:Y:S05]  /*8880*/  @!P0 NANOSLEEP.SYNCS 0x989680 ;  /* 0x009896800000895d */ /* 0x008fea0003900000 */
[----:B------:R-:W3:Y:S02]  /*8890*/  @!P0 SYNCS.PHASECHK.TRANS64 P0, [R0+URZ], R3 ;  /* 0x00000003000085a7 */ /* 0x000ee400080010ff */
[----:B---3--:R-:W-:Y:S05]  /*88a0*/  @!P0 BRA `(.L_x_149) ;  /* 0xfffffffc00f08947 */ /* 0x008fea000383ffff */
[----:B------:R-:W-:Y:S05]  /*88b0*/  BRA `(.L_x_150) ;  /* 0xffffffa000147947 */ /* 0x000fea000383ffff */
.L_x_49:
[----:B--2---:R2:W3:Y:S02]  /*88c0*/  SYNCS.PHASECHK.TRANS64.TRYWAIT P0, [R2+URZ+0x100], R4 ;  /* 0x00010004020075a7 */ /* 0x0044e400080011ff */
[----:B---3--:R-:W-:Y:S05]  /*88d0*/  @!P0 NANOSLEEP.SYNCS 0x989680 ;  /* 0x009896800000895d */ /* 0x008fea0003900000 */
[----:B------:R-:W3:Y:S02]  /*88e0*/  @!P0 SYNCS.PHASECHK.TRANS64 P0, [R2+URZ+0x100], R4 ;  /* 0x00010004020085a7 */ /* 0x000ee400080010ff */
[----:B---3--:R-:W-:Y:S05]  /*88f0*/  @!P0 BRA `(.L_x_49) ;  /* 0xfffffffc00f08947 */ /* 0x008fea000383ffff */
[----:B------:R-:W-:Y:S05]  /*8900*/  BRA `(.L_x_151) ;  /* 0xffffffa000787947 */ /* 0x000fea000383ffff */
.L_x_50:
[----:B------:R-:W-:-:S07]  /*8910*/  MOV R2, UR4 ;  /* 0x0000000400027c02 */ /* 0x000fce0008000f00 */
.L_x_152:
[----:B--2---:R2:W3:Y:S02]  /*8920*/  SYNCS.PHASECHK.TRANS64.TRYWAIT P0, [R2+URZ+0xb0], R5 ;  /* 0x0000b005020075a7 */ /* 0x0044e400080011ff */
[----:B---3--:R-:W-:Y:S05]  /*8930*/  @!P0 NANOSLEEP.SYNCS 0x989680 ;  /* 0x009896800000895d */ /* 0x008fea0003900000 */
[----:B------:R-:W3:Y:S02]  /*8940*/  @!P0 SYNCS.PHASECHK.TRANS64 P0, [R2+URZ+0xb0], R5 ;  /* 0x0000b005020085a7 */ /* 0x000ee400080010ff */
[----:B---3--:R-:W-:Y:S05]  /*8950*/  @!P0 BRA `(.L_x_152) ;  /* 0xfffffffc00f08947 */ /* 0x008fea000383ffff */
[----:B------:R-:W-:Y:S05]  /*8960*/  BRA `(.L_x_153) ;  /* 0xffffffa000887947 */ /* 0x000fea000383ffff */
.L_x_51:
[----:B--2---:R2:W3:Y:S02]  /*8970*/  SYNCS.PHASECHK.TRANS64.TRYWAIT P1, [R2+URZ+0xa0], R4 ;  /* 0x0000a004020075a7 */ /* 0x0044e400080211ff */
[----:B---3--:R-:W-:Y:S05]  /*8980*/  @!P1 NANOSLEEP.SYNCS 0x989680 ;  /* 0x009896800000995d */ /* 0x008fea0003900000 */
[----:B------:R-:W3:Y:S02]  /*8990*/  @!P1 SYNCS.PHASECHK.TRANS64 P1, [R2+URZ+0xa0], R4 ;  /* 0x0000a004020095a7 */ /* 0x000ee400080210ff */
[----:B---3--:R-:W-:Y:S05]  /*89a0*/  @!P1 BRA `(.L_x_51) ;  /* 0xfffffffc00f09947 */ /* 0x008fea000383ffff */
[----:B------:R-:W-:Y:S05]  /*89b0*/  BRA `(.L_x_154) ;  /* 0xffffffa000b87947 */ /* 0x000fea000383ffff */
.L_x_54:
[----:B------:R-:W-:-:S07]  /*89c0*/  MOV R0, UR4 ;  /* 0x0000000400007c02 */ /* 0x000fce0008000f00 */
.L_x_155:
[----:B--2---:R2:W3:Y:S02]  /*89d0*/  SYNCS.PHASECHK.TRANS64.TRYWAIT P0, [R0+URZ+0xb0], R2 ;  /* 0x0000b002000075a7 */ /* 0x0044e400080011ff */
[----:B---3--:R-:W-:Y:S05]  /*89e0*/  @!P0 NANOSLEEP.SYNCS 0x989680 ;  /* 0x009896800000895d */ /* 0x008fea0003900000 */
[----:B------:R-:W3:Y:S02]  /*89f0*/  @!P0 SYNCS.PHASECHK.TRANS64 P0, [R0+URZ+0xb0], R2 ;  /* 0x0000b002000085a7 */ /* 0x000ee400080010ff */
[----:B---3--:R-:W-:Y:S05]  /*8a00*/  @!P0 BRA `(.L_x_155) ;  /* 0xfffffffc00f08947 */ /* 0x008fea000383ffff */
[----:B------:R-:W-:Y:S05]  /*8a10*/  BRA `(.L_x_53) ;  /* 0xffffffa4000c7947 */ /* 0x000fea000383ffff */
.L_x_61:
[----:B-1----:R1:W2:Y:S02]  /*8a20*/  SYNCS.PHASECHK.TRANS64.TRYWAIT P1, [R0+URZ+0xa0], R2 ;  /* 0x0000a002000075a7 */ /* 0x0022a400080211ff */
[----:B--2---:R-:W-:Y:S05]  /*8a30*/  @!P1 NANOSLEEP.SYNCS 0x989680 ;  /* 0x009896800000995d */ /* 0x004fea0003900000 */
[----:B------:R-:W2:Y:S02]  /*8a40*/  @!P1 SYNCS.PHASECHK.TRANS64 P1, [R0+URZ+0xa0], R2 ;  /* 0x0000a002000095a7 */ /* 0x000ea400080210ff */
[----:B--2---:R-:W-:Y:S05]  /*8a50*/  @!P1 BRA `(.L_x_61) ;  /* 0xfffffffc00f09947 */ /* 0x004fea000383ffff */
[----:B------:R-:W-:Y:S05]  /*8a60*/  BRA `(.L_x_156) ;  /* 0xffffffa800747947 */ /* 0x000fea000383ffff */
.L_x_62:
[----:B------:R-:W-:-:S07]  /*8a70*/  MOV R2, UR23 ;  /* 0x0000001700027c02 */ /* 0x000fce0008000f00 */
.L_x_157:
[----:B-1----:R1:W2:Y:S02]  /*8a80*/  SYNCS.PHASECHK.TRANS64.TRYWAIT P0, [R2+URZ+0xe0], R0 ;  /* 0x0000e000020075a7 */ /* 0x0022a400080011ff */
[----:B--2---:R-:W-:Y:S05]  /*8a90*/  @!P0 NANOSLEEP.SYNCS 0x989680 ;  /* 0x009896800000895d */ /* 0x004fea0003900000 */
[----:B------:R-:W2:Y:S02]  /*8aa0*/  @!P0 SYNCS.PHASECHK.TRANS64 P0, [R2+URZ+0xe0], R0 ;  /* 0x0000e000020085a7 */ /* 0x000ea400080010ff */
[----:B--2---:R-:W-:Y:S05]  /*8ab0*/  @!P0 BRA `(.L_x_157) ;  /* 0xfffffffc00f08947 */ /* 0x004fea000383ffff */
[----:B------:R-:W-:Y:S05]  /*8ac0*/  BRA `(.L_x_158) ;  /* 0xffffffa800c47947 */ /* 0x000fea000383ffff */
.L_x_65:
[----:B------:R-:W-:Y:S07]  /*8ad0*/  MOV R0, UR5 ;  /* 0x0000000500007c02 */ /* 0x000fee0008000f00 */
.L_x_159:
[----:B-1----:R1:W2:Y:S02]  /*8ae0*/  SYNCS.PHASECHK.TRANS64.TRYWAIT P0, [R0+URZ], R2 ;  /* 0x00000002000075a7 */ /* 0x0022a400080011ff */
[----:B--2---:R-:W-:Y:S05]  /*8af0*/  @!P0 NANOSLEEP.SYNCS 0x989680 ;  /* 0x009896800000895d */ /* 0x004fea0003900000 */
[----:B------:R-:W2:Y:S02]  /*8b00*/  @!P0 SYNCS.PHASECHK.TRANS64 P0, [R0+URZ], R2 ;  /* 0x00000002000085a7 */ /* 0x000ea400080010ff */
[----:B--2---:R-:W-:Y:S05]  /*8b10*/  @!P0 BRA `(.L_x_159) ;  /* 0xfffffffc00f08947 */ /* 0x004fea000383ffff */
[----:B------:R-:W-:Y:S05]  /*8b20*/  BRA `(.L_x_64) ;  /* 0xffffffa800e07947 */ /* 0x000fea000383ffff */
.L_x_68:
[----:B------:R-:W-:-:S07]  /*8b30*/  MOV R0, UR4 ;  /* 0x0000000400007c02 */ /* 0x000fce0008000f00 */
.L_x_160:
[----:B--2---:R2:W4:Y:S02]  /*8b40*/  SYNCS.PHASECHK.TRANS64.TRYWAIT P0, [R0+URZ], R2 ;  /* 0x00000002000075a7 */ /* 0x00452400080011ff */
[----:B----4-:R-:W-:Y:S05]  /*8b50*/  @!P0 NANOSLEEP.SYNCS 0x989680 ;  /* 0x009896800000895d */ /* 0x010fea0003900000 */
[----:B------:R-:W4:Y:S02]  /*8b60*/  @!P0 SYNCS.PHASECHK.TRANS64 P0, [R0+URZ], R2 ;  /* 0x00000002000085a7 */ /* 0x000f2400080010ff */
[----:B----4-:R-:W-:Y:S05]  /*8b70*/  @!P0 BRA `(.L_x_160) ;  /* 0xfffffffc00f08947 */ /* 0x010fea000383ffff */
[----:B------:R-:W-:Y:S05]  /*8b80*/  BRA `(.L_x_161) ;  /* 0xffffffac00947947 */ /* 0x000fea000383ffff */
.L_x_69:
[----:B------:R-:W-:-:S07]  /*8b90*/  MOV R0, UR5 ;  /* 0x0000000500007c02 */ /* 0x000fce0008000f00 */
.L_x_162:
[----:B-1----:R1:W2:Y:S02]  /*8ba0*/  SYNCS.PHASECHK.TRANS64.TRYWAIT P0, [R0+URZ], R3 ;  /* 0x00000003000075a7 */ /* 0x0022a400080011ff */
[----:B--2---:R-:W-:Y:S05]  /*8bb0*/  @!P0 NANOSLEEP.SYNCS 0x989680 ;  /* 0x009896800000895d */ /* 0x004fea0003900000 */
[----:B------:R-:W2:Y:S02]  /*8bc0*/  @!P0 SYNCS.PHASECHK.TRANS64 P0, [R0+URZ], R3 ;  /* 0x00000003000085a7 */ /* 0x000ea400080010ff */
[----:B--2---:R-:W-:Y:S05]  /*8bd0*/  @!P0 BRA `(.L_x_162) ;  /* 0xfffffffc00f08947 */ /* 0x004fea000383ffff */
[----:B------:R-:W-:Y:S05]  /*8be0*/  BRA `(.L_x_163) ;  /* 0xffffffac00a07947 */ /* 0x000fea000383ffff */
.L_x_70:
[----:B------:R-:W-:-:S07]  /*8bf0*/  MOV R0, UR5 ;  /* 0x0000000500007c02 */ /* 0x000fce0008000f00 */
.L_x_164:
[----:B-1----:R1:W2:Y:S02]  /*8c00*/  SYNCS.PHASECHK.TRANS64.TRYWAIT P0, [R0+URZ], R3 ;  /* 0x00000003000075a7 */ /* 0x0022a400080011ff */
[----:B--2---:R-:W-:Y:S05]  /*8c10*/  @!P0 NANOSLEEP.SYNCS 0x989680 ;  /* 0x009896800000895d */ /* 0x004fea0003900000 */
[----:B------:R-:W2:Y:S02]  /*8c20*/  @!P0 SYNCS.PHASECHK.TRANS64 P0, [R0+URZ], R3 ;  /* 0x00000003000085a7 */ /* 0x000ea400080010ff */
[----:B--2---:R-:W-:Y:S05]  /*8c30*/  @!P0 BRA `(.L_x_164) ;  /* 0xfffffffc00f08947 */ /* 0x004fea000383ffff */
[----:B------:R-:W-:Y:S05]  /*8c40*/  BRA `(.L_x_165) ;  /* 0xffffffac00ac7947 */ /* 0x000fea000383ffff */
.L_x_71:
[----:B-1----:R-:W-:-:S07]  /*8c50*/  MOV R0, UR4 ;  /* 0x0000000400007c02 */ /* 0x002fce0008000f00 */
.L_x_166:
[----:B-1----:R1:W2:Y:S02]  /*8c60*/  SYNCS.PHASECHK.TRANS64.TRYWAIT P0, [R0+URZ], R2 ;  /* 0x00000002000075a7 */ /* 0x0022a400080011ff */
[----:B--2---:R-:W-:Y:S05]  /*8c70*/  @!P0 NANOSLEEP.SYNCS 0x989680 ;  /* 0x009896800000895d */ /* 0x004fea0003900000 */
[----:B------:R-:W2:Y:S02]  /*8c80*/  @!P0 SYNCS.PHASECHK.TRANS64 P0, [R0+URZ], R2 ;  /* 0x00000002000085a7 */ /* 0x000ea400080010ff */
[----:B--2---:R-:W-:Y:S05]  /*8c90*/  @!P0 BRA `(.L_x_166) ;  /* 0xfffffffc00f08947 */ /* 0x004fea000383ffff */
[----:B------:R-:W-:Y:S05]  /*8ca0*/  BRA `(.L_x_167) ;  /* 0xffffffac00b87947 */ /* 0x000fea000383ffff */
.L_x_76:
[----:B-1----:R1:W2:Y:S02]  /*8cb0*/  SYNCS.PHASECHK.TRANS64.TRYWAIT P0, [R8+URZ+0xa0], R0 ;  /* 0x0000a000080075a7 */ /* 0x0022a400080011ff */
[----:B--2---:R-:W-:Y:S05]  /*8cc0*/  @!P0 NANOSLEEP.SYNCS 0x989680 ;  /* 0x009896800000895d */ /* 0x004fea0003900000 */
[----:B------:R-:W2:Y:S02]  /*8cd0*/  @!P0 SYNCS.PHASECHK.TRANS64 P0, [R8+URZ+0xa0], R0 ;  /* 0x0000a000080085a7 */ /* 0x000ea400080010ff */
[----:B--2---:R-:W-:Y:S05]  /*8ce0*/  @!P0 BRA `(.L_x_76) ;  /* 0xfffffffc00f08947 */ /* 0x004fea000383ffff */
[----:B------:R-:W-:Y:S05]  /*8cf0*/  BRA `(.L_x_168) ;  /* 0xffffffb000fc7947 */ /* 0x000fea000383ffff */
.L_x_79:
[----:B-1----:R-:W-:Y:S07]  /*8d00*/  MOV R0, UR21 ;  /* 0x0000001500007c02 */ /* 0x002fee0008000f00 */
.L_x_169:
[----:B-1----:R1:W2:Y:S02]  /*8d10*/  SYNCS.PHASECHK.TRANS64.TRYWAIT P1, [R0+URZ+0x98], R2 ;  /* 0x00009802000075a7 */ /* 0x0022a400080211ff */
[----:B--2---:R-:W-:Y:S05]  /*8d20*/  @!P1 NANOSLEEP.SYNCS 0x989680 ;  /* 0x009896800000995d */ /* 0x004fea0003900000 */
[----:B------:R-:W2:Y:S02]  /*8d30*/  @!P1 SYNCS.PHASECHK.TRANS64 P1, [R0+URZ+0x98], R2 ;  /* 0x00009802000095a7 */ /* 0x000ea400080210ff */
[----:B--2---:R-:W-:Y:S05]  /*8d40*/  @!P1 BRA `(.L_x_169) ;  /* 0xfffffffc00f09947 */ /* 0x004fea000383ffff */
[----:B------:R-:W-:Y:S05]  /*8d50*/  BRA `(.L_x_78) ;  /* 0xffffffb800787947 */ /* 0x000fea000383ffff */
.L_x_82:
[----:B-1----:R-:W-:Y:S07]  /*8d60*/  MOV R0, UR21 ;  /* 0x0000001500007c02 */ /* 0x002fee0008000f00 */
.L_x_170:
[----:B-1----:R1:W2:Y:S02]  /*8d70*/  SYNCS.PHASECHK.TRANS64.TRYWAIT P0, [R0+URZ+0x70], R4 ;  /* 0x00007004000075a7 */ /* 0x0022a400080011ff */
[----:B--2---:R-:W-:Y:S05]  /*8d80*/  @!P0 NANOSLEEP.SYNCS 0x989680 ;  /* 0x009896800000895d */ /* 0x004fea0003900000 */
[----:B------:R-:W2:Y:S02]  /*8d90*/  @!P0 SYNCS.PHASECHK.TRANS64 P0, [R0+URZ+0x70], R4 ;  /* 0x00007004000085a7 */ /* 0x000ea400080010ff */
[----:B--2---:R-:W-:Y:S05]  /*8da0*/  @!P0 BRA `(.L_x_170) ;  /* 0xfffffffc00f08947 */ /* 0x004fea000383ffff */
[----:B------:R-:W-:Y:S05]  /*8db0*/  BRA `(.L_x_171) ;  /* 0xffffffb800d07947 */ /* 0x000fea000383ffff */
.L_x_83:
[----:B------:R-:W-:Y:S07]  /*8dc0*/  MOV R0, UR21 ;  /* 0x0000001500007c02 */ /* 0x000fee0008000f00 */
.L_x_172:
[----:B-1----:R1:W2:Y:S02]  /*8dd0*/  SYNCS.PHASECHK.TRANS64.TRYWAIT P0, [R0+URZ+0x78], R4 ;  /* 0x00007804000075a7 */ /* 0x0022a400080011ff */
[----:B--2---:R-:W-:Y:S05]  /*8de0*/  @!P0 NANOSLEEP.SYNCS 0x989680 ;  /* 0x009896800000895d */ /* 0x004fea0003900000 */
[----:B------:R-:W2:Y:S02]  /*8df0*/  @!P0 SYNCS.PHASECHK.TRANS64 P0, [R0+URZ+0x78], R4 ;  /* 0x00007804000085a7 */ /* 0x000ea400080010ff */
[----:B--2---:R-:W-:Y:S05]  /*8e00*/  @!P0 BRA `(.L_x_172) ;  /* 0xfffffffc00f08947 */ /* 0x004fea000383ffff */
[----:B------:R-:W-:Y:S05]  /*8e10*/  BRA `(.L_x_173) ;  /* 0xffffffbc00087947 */ /* 0x000fea000383ffff */
.L_x_84:
[----:B------:R-:W-:Y:S07]  /*8e20*/  MOV R0, UR21 ;  /* 0x0000001500007c02 */ /* 0x000fee0008000f00 */
.L_x_174:
[----:B-1----:R1:W2:Y:S02]  /*8e30*/  SYNCS.PHASECHK.TRANS64.TRYWAIT P0, [R0+URZ+0x80], R4 ;  /* 0x00008004000075a7 */ /* 0x0022a400080011ff */
[----:B--2---:R-:W-:Y:S05]  /*8e40*/  @!P0 NANOSLEEP.SYNCS 0x989680 ;  /* 0x009896800000895d */ /* 0x004fea0003900000 */
[----:B------:R-:W2:Y:S02]  /*8e50*/  @!P0 SYNCS.PHASECHK.TRANS64 P0, [R0+URZ+0x80], R4 ;  /* 0x00008004000085a7 */ /* 0x000ea400080010ff */
[----:B--2---:R-:W-:Y:S05]  /*8e60*/  @!P0 BRA `(.L_x_174) ;  /* 0xfffffffc00f08947 */ /* 0x004fea000383ffff */
[----:B------:R-:W-:Y:S05]  /*8e70*/  BRA `(.L_x_175) ;  /* 0xffffffbc004c7947 */ /* 0x000fea000383ffff */
.L_x_85:
[----:B------:R-:W-:Y:S07]  /*8e80*/  MOV R0, UR21 ;  /* 0x0000001500007c02 */ /* 0x000fee0008000f00 */
.L_x_176:
[----:B-1----:R1:W2:Y:S02]  /*8e90*/  SYNCS.PHASECHK.TRANS64.TRYWAIT P0, [R0+URZ+0x88], R4 ;  /* 0x00008804000075a7 */ /* 0x0022a400080011ff */
[----:B--2---:R-:W-:Y:S05]  /*8ea0*/  @!P0 NANOSLEEP.SYNCS 0x989680 ;  /* 0x009896800000895d */ /* 0x004fea0003900000 */
[----:B------:R-:W2:Y:S02]  /*8eb0*/  @!P0 SYNCS.PHASECHK.TRANS64 P0, [R0+URZ+0x88], R4 ;  /* 0x00008804000085a7 */ /* 0x000ea400080010ff */
[----:B--2---:R-:W-:Y:S05]  /*8ec0*/  @!P0 BRA `(.L_x_176) ;  /* 0xfffffffc00f08947 */ /* 0x004fea000383ffff */
[----:B------:R-:W-:Y:S05]  /*8ed0*/  BRA `(.L_x_177) ;  /* 0xffffffbc00947947 */ /* 0x000fea000383ffff */
.L_x_87:
[----:B------:R-:W-:-:S07]  /*8ee0*/  MOV R0, UR21 ;  /* 0x0000001500007c02 */ /* 0x000fce0008000f00 */
.L_x_178:
[----:B--2---:R2:W4:Y:S02]  /*8ef0*/  SYNCS.PHASECHK.TRANS64.TRYWAIT P0, [R0+URZ+0x70], R2 ;  /* 0x00007002000075a7 */ /* 0x00452400080011ff */
[----:B----4-:R-:W-:Y:S05]  /*8f00*/  @!P0 NANOSLEEP.SYNCS 0x989680 ;  /* 0x009896800000895d */ /* 0x010fea0003900000 */
[----:B------:R-:W4:Y:S02]  /*8f10*/  @!P0 SYNCS.PHASECHK.TRANS64 P0, [R0+URZ+0x70], R2 ;  /* 0x00007002000085a7 */ /* 0x000f2400080010ff */
[----:B----4-:R-:W-:Y:S05]  /*8f20*/  @!P0 BRA `(.L_x_178) ;  /* 0xfffffffc00f08947 */ /* 0x010fea000383ffff */
[----:B------:R-:W-:Y:S05]  /*8f30*/  BRA `(.L_x_179) ;  /* 0xffffffc0000c7947 */ /* 0x000fea000383ffff */
.L_x_88:
[----:B--2---:R-:W-:-:S07]  /*8f40*/  MOV R0, UR21 ;  /* 0x0000001500007c02 */ /* 0x004fce0008000f00 */
.L_x_180:
[----:B--2---:R2:W4:Y:S02]  /*8f50*/  SYNCS.PHASECHK.TRANS64.TRYWAIT P0, [R0+URZ+0x78], R2 ;  /* 0x00007802000075a7 */ /* 0x00452400080011ff */
[----:B----4-:R-:W-:Y:S05]  /*8f60*/  @!P0 NANOSLEEP.SYNCS 0x989680 ;  /* 0x009896800000895d */ /* 0x010fea0003900000 */
[----:B------:R-:W4:Y:S02]  /*8f70*/  @!P0 SYNCS.PHASECHK.TRANS64 P0, [R0+URZ+0x78], R2 ;  /* 0x00007802000085a7 */ /* 0x000f2400080010ff */
[----:B----4-:R-:W-:Y:S05]  /*8f80*/  @!P0 BRA `(.L_x_180) ;  /* 0xfffffffc00f08947 */ /* 0x010fea000383ffff */
[----:B------:R-:W-:Y:S05]  /*8f90*/  BRA `(.L_x_181) ;  /* 0xffffffbc00fc7947 */ /* 0x000fea000383ffff */
.L_x_89:
[----:B--2---:R-:W-:-:S07]  /*8fa0*/  MOV R0, UR21 ;  /* 0x0000001500007c02 */ /* 0x004fce0008000f00 */
.L_x_182:
[----:B--2---:R2:W4:Y:S02]  /*8fb0*/  SYNCS.PHASECHK.TRANS64.TRYWAIT P0, [R0+URZ+0x80], R2 ;  /* 0x00008002000075a7 */ /* 0x00452400080011ff */
[----:B----4-:R-:W-:Y:S05]  /*8fc0*/  @!P0 NANOSLEEP.SYNCS 0x989680 ;  /* 0x009896800000895d */ /* 0x010fea0003900000 */
[----:B------:R-:W4:Y:S02]  /*8fd0*/  @!P0 SYNCS.PHASECHK.TRANS64 P0, [R0+URZ+0x80], R2 ;  /* 0x00008002000085a7 */ /* 0x000f2400080010ff */
[----:B----4-:R-:W-:Y:S05]  /*8fe0*/  @!P0 BRA `(.L_x_182) ;  /* 0xfffffffc00f08947 */ /* 0x010fea000383ffff */
[----:B------:R-:W-:Y:S05]  /*8ff0*/  BRA `(.L_x_183) ;  /* 0xffffffbc00ec7947 */ /* 0x000fea000383ffff */
.L_x_91:
[----:B-1----:R1:W2:Y:S02]  /*9000*/  SYNCS.PHASECHK.TRANS64.TRYWAIT P0, [R3+URZ+0xa0], R0 ;  /* 0x0000a000030075a7 */ /* 0x0022a400080011ff */
[----:B--2---:R-:W-:Y:S05]  /*9010*/  @!P0 NANOSLEEP.SYNCS 0x989680 ;  /* 0x009896800000895d */ /* 0x004fea0003900000 */
[----:B------:R-:W2:Y:S02]  /*9020*/  @!P0 SYNCS.PHASECHK.TRANS64 P0, [R3+URZ+0xa0], R0 ;  /* 0x0000a000030085a7 */ /* 0x000ea400080010ff */
[----:B--2---:R-:W-:Y:S05]  /*9030*/  @!P0 BRA `(.L_x_91) ;  /* 0xfffffffc00f08947 */ /* 0x004fea000383ffff */
[----:B------:R-:W-:Y:S05]  /*9040*/  BRA `(.L_x_184) ;  /* 0xffffffc000b87947 */ /* 0x000fea000383ffff */
.L_x_102:
[----:B-1----:R-:W-:Y:S04]  /*9050*/  MOV R0, UR44 ;  /* 0x0000002c00007c02 */ /* 0x002fe80008000f00 */
[----:B------:R1:W2:Y:S03]  /*9060*/  SYNCS.PHASECHK.TRANS64.TRYWAIT P1, [R0+URZ+0x50], R3 ;  /* 0x00005003000075a7 */ /* 0x0002a600080211ff */
[----:B--2---:R-:W-:Y:S05]  /*9070*/  @!P1 NANOSLEEP.SYNCS 0x989680 ;  /* 0x009896800000995d */ /* 0x004fea0003900000 */
[----:B------:R-:W2:Y:S02]  /*9080*/  @!P1 SYNCS.PHASECHK.TRANS64 P1, [R0+URZ+0x50], R3 ;  /* 0x00005003000095a7 */ /* 0x000ea400080210ff */
[----:B--2---:R-:W-:Y:S05]  /*9090*/  @!P1 BRA `(.L_x_102) ;  /* 0xfffffffc00ec9947 */ /* 0x004fea000383ffff */
[----:B------:R-:W-:Y:S05]  /*90a0*/  BRA `(.L_x_101) ;  /* 0xffffffd0001c7947 */ /* 0x000fea000383ffff */
.L_x_104:
[----:B-1----:R1:W3:Y:S02]  /*90b0*/  SYNCS.PHASECHK.TRANS64.TRYWAIT P0, [R26+URZ+0xc0], R2 ;  /* 0x0000c0021a0075a7 */ /* 0x0022e400080011ff */
[----:B---3--:R-:W-:Y:S05]  /*90c0*/  @!P0 NANOSLEEP.SYNCS 0x989680 ;  /* 0x009896800000895d */ /* 0x008fea0003900000 */
[----:B------:R-:W3:Y:S02]  /*90d0*/  @!P0 SYNCS.PHASECHK.TRANS64 P0, [R26+URZ+0xc0], R2 ;  /* 0x0000c0021a0085a7 */ /* 0x000ee400080010ff */
[----:B---3--:R-:W-:Y:S05]  /*90e0*/  @!P0 BRA `(.L_x_104) ;  /* 0xfffffffc00f08947 */ /* 0x008fea000383ffff */
[----:B------:R-:W-:Y:S05]  /*90f0*/  BRA `(.L_x_103) ;  /* 0xffffffd000407947 */ /* 0x000fea000383ffff */
.L_x_113:
[----:B---3--:R3:W4:Y:S02]  /*9100*/  SYNCS.PHASECHK.TRANS64.TRYWAIT P0, [R4+URZ+0x50], R0 ;  /* 0x00005000040075a7 */ /* 0x00872400080011ff */
[----:B----4-:R-:W-:Y:S05]  /*9110*/  @!P0 NANOSLEEP.SYNCS 0x989680 ;  /* 0x009896800000895d */ /* 0x010fea0003900000 */
[----:B------:R-:W4:Y:S02]  /*9120*/  @!P0 SYNCS.PHASECHK.TRANS64 P0, [R4+URZ+0x50], R0 ;  /* 0x00005000040085a7 */ /* 0x000f2400080010ff */
[----:B----4-:R-:W-:Y:S05]  /*9130*/  @!P0 BRA `(.L_x_113) ;  /* 0xfffffffc00f08947 */ /* 0x010fea000383ffff */
[----:B------:R-:W-:Y:S05]  /*9140*/  BRA `(.L_x_112) ;  /* 0xffffffd8002c7947 */ /* 0x000fea000383ffff */
.L_x_121:
[----:B-1----:R1:W4:Y:S02]  /*9150*/  SYNCS.PHASECHK.TRANS64.TRYWAIT P0, [R2+URZ+0x50], R4 ;  /* 0x00005004020075a7 */ /* 0x00232400080011ff */
[----:B----4-:R-:W-:Y:S05]  /*9160*/  @!P0 NANOSLEEP.SYNCS 0x989680 ;  /* 0x009896800000895d */ /* 0x010fea0003900000 */
[----:B------:R-:W4:Y:S02]  /*9170*/  @!P0 SYNCS.PHASECHK.TRANS64 P0, [R2+URZ+0x50], R4 ;  /* 0x00005004020085a7 */ /* 0x000f2400080010ff */
[----:B----4-:R-:W-:Y:S05]  /*9180*/  @!P0 BRA `(.L_x_121) ;  /* 0xfffffffc00f08947 */ /* 0x010fea000383ffff */
[----:B------:R-:W-:Y:S05]  /*9190*/  BRA `(.L_x_120) ;  /* 0xffffffe0003c7947 */ /* 0x000fea000383ffff */
.L_x_129:
[----:B---3--:R3:W4:Y:S02]  /*91a0*/  SYNCS.PHASECHK.TRANS64.TRYWAIT P0, [R3+URZ+0x50], R0 ;  /* 0x00005000030075a7 */ /* 0x00872400080011ff */
[----:B----4-:R-:W-:Y:S05]  /*91b0*/  @!P0 NANOSLEEP.SYNCS 0x989680 ;  /* 0x009896800000895d */ /* 0x010fea0003900000 */
[----:B------:R-:W4:Y:S02]  /*91c0*/  @!P0 SYNCS.PHASECHK.TRANS64 P0, [R3+URZ+0x50], R0 ;  /* 0x00005000030085a7 */ /* 0x000f2400080010ff */
[----:B----4-:R-:W-:Y:S05]  /*91d0*/  @!P0 BRA `(.L_x_129) ;  /* 0xfffffffc00f08947 */ /* 0x010fea000383ffff */
[----:B------:R-:W-:Y:S05]  /*91e0*/  BRA `(.L_x_128) ;  /* 0xffffffe800487947 */ /* 0x000fea000383ffff */
        .weak           $__internal_0_$__cuda_sm10x_tcgen05_guardrail_trap_col_being_dealloced_not_returned_by_alloc
        .type           $__internal_0_$__cuda_sm10x_tcgen05_guardrail_trap_col_being_dealloced_not_returned_by_alloc,@function
        .size           $__internal_0_$__cuda_sm10x_tcgen05_guardrail_trap_col_being_dealloced_not_returned_by_alloc,($__internal_1_$__cuda_sm10x_tcgen05_guardrail_trap_phase_invalid_during_alloc - $__internal_0_$__cuda_sm10x_tcgen05_guardrail_trap_col_being_dealloced_not_returned_by_alloc)
$__internal_0_$__cuda_sm10x_tcgen05_guardrail_trap_col_being_dealloced_not_returned_by_alloc:
[----:B------:R-:W-:Y:S05]  /*91f0*/  BPT.TRAP 0x1 ;  /* 0x000000040000795c */ /* 0x000fea0000300000 */
[----:B------:R-:W-:-:S04]  /*9200*/  HFMA2 R3, -RZ, RZ, 0, 0 ;  /* 0x00000000ff037431 */ /* 0x000fc800000001ff */
[----:B------:R-:W-:Y:S05]  /*9210*/  RET.REL.NODEC R2 `(_ZN7cutlass13device_kernelINS_4gemm6kernel13GemmUniversalIN4cute5tupleIJiiiiEEENS1_10collective13CollectiveMmaINS1_35MainloopSm100TmaUmmaWarpSpecializedILi5ELi2ELi4ENS5_IJNS4_1CILi2EEENSA_ILi1EEESC_EEEEENS5_IJNSA_ILi64EEENSA_ILi128EEENSA_ILi32EEEEEENS_10bfloat16_tENS5_IJlSC_lEEESJ_SK_NS4_8TiledMMAINS4_8MMA_AtomIJNS4_20SM100_MMA_F16BF16_SSISJ_SJ_fLi64ELi128ELNS4_4UMMA5MajorE0ELSP_0ELNSO_7ScaleInE0ELSQ_0EEEEEENS4_6LayoutINS5_IJSC_SC_SC_EEENS5_IJNSA_ILi0EEESV_SV_EEEEENS5_IJNS4_10UnderscoreESY_SY_EEEEENS4_13SM90_TMA_LOADENS4_14ComposedLayoutINS4_7SwizzleILi2ELi4ELi3EEENS4_18smem_ptr_flag_bitsILi16EEENST_INS5_IJNSA_ILi8EEESH_EEENS5_IJSH_SC_EEEEEEEvNS4_8identityENS4_23SM90_TMA_LOAD_MULTICASTES1B_vS1C_EENS_8epilogue10collective18CollectiveEpilogueINS1F_23Sm100TmaWarpSpecializedILi4ELi2ELi16ELb1ELb0EEEJSI_NS5_IJNST_ISF_SC_EENST_ISH_SC_EEEEESJ_SK_SJ_SK_NS1F_6fusion15FusionCallbacksIS1J_NS1N_17LinearCombinationISJ_fSJ_fLNS_15FloatRoundStyleE2EEESI_S1M_JEEENS4_5SM1004TMEM4LOAD26SM100_TMEM_LOAD_16dp256b4xES11_S1B_NS4_17SM75_U32x4_LDSM_NENS4_14SM90_TMA_STOREES1B_NS4_17SM90_U32x4_STSM_NENS4_39AutoVectorizingCopyWithAssumedAlignmentILi128EEEEEEvvEEEEvNT_6ParamsE) ;  /* 0xffffff6c02787950 */ /* 0x000fea0003c3ffff */
        .weak           $__internal_1_$__cuda_sm10x_tcgen05_guardrail_trap_phase_invalid_during_alloc
        .type           $__internal_1_$__cuda_sm10x_tcgen05_guardrail_trap_phase_invalid_during_alloc,@function
        .size           $__internal_1_$__cuda_sm10x_tcgen05_guardrail_trap_phase_invalid_during_alloc,($__internal_2_$__cuda_sm10x_tcgen05_guardrail_trap_unallocated_columns_being_dealloced - $__internal_1_$__cuda_sm10x_tcgen05_guardrail_trap_phase_invalid_during_alloc)
$__internal_1_$__cuda_sm10x_tcgen05_guardrail_trap_phase_invalid_during_alloc:
[----:B------:R-:W-:Y:S05]  /*9220*/  BPT.TRAP 0x1 ;  /* 0x000000040000795c */ /* 0x000fea0000300000 */
[----:B------:R-:W-:-:S04]  /*9230*/  MOV R5, 0x0 ;  /* 0x0000000000057802 */ /* 0x000fc80000000f00 */
[----:B------:R-:W-:Y:S05]  /*9240*/  RET.REL.NODEC R4 `(_ZN7cutlass13device_kernelINS_4gemm6kernel13GemmUniversalIN4cute5tupleIJiiiiEEENS1_10collective13CollectiveMmaINS1_35MainloopSm100TmaUmmaWarpSpecializedILi5ELi2ELi4ENS5_IJNS4_1CILi2EEENSA_ILi1EEESC_EEEEENS5_IJNSA_ILi64EEENSA_ILi128EEENSA_ILi32EEEEEENS_10bfloat16_tENS5_IJlSC_lEEESJ_SK_NS4_8TiledMMAINS4_8MMA_AtomIJNS4_20SM100_MMA_F16BF16_SSISJ_SJ_fLi64ELi128ELNS4_4UMMA5MajorE0ELSP_0ELNSO_7ScaleInE0ELSQ_0EEEEEENS4_6LayoutINS5_IJSC_SC_SC_EEENS5_IJNSA_ILi0EEESV_SV_EEEEENS5_IJNS4_10UnderscoreESY_SY_EEEEENS4_13SM90_TMA_LOADENS4_14ComposedLayoutINS4_7SwizzleILi2ELi4ELi3EEENS4_18smem_ptr_flag_bitsILi16EEENST_INS5_IJNSA_ILi8EEESH_EEENS5_IJSH_SC_EEEEEEEvNS4_8identityENS4_23SM90_TMA_LOAD_MULTICASTES1B_vS1C_EENS_8epilogue10collective18CollectiveEpilogueINS1F_23Sm100TmaWarpSpecializedILi4ELi2ELi16ELb1ELb0EEEJSI_NS5_IJNST_ISF_SC_EENST_ISH_SC_EEEEESJ_SK_SJ_SK_NS1F_6fusion15FusionCallbacksIS1J_NS1N_17LinearCombinationISJ_fSJ_fLNS_15FloatRoundStyleE2EEESI_S1M_JEEENS4_5SM1004TMEM4LOAD26SM100_TMEM_LOAD_16dp256b4xES11_S1B_NS4_17SM75_U32x4_LDSM_NENS4_14SM90_TMA_STOREES1B_NS4_17SM90_U32x4_STSM_NENS4_39AutoVectorizingCopyWithAssumedAlignmentILi128EEEEEEvvEEEEvNT_6ParamsE) ;  /* 0xffffff6c046c7950 */ /* 0x000fea0003c3ffff */
        .weak           $__internal_2_$__cuda_sm10x_tcgen05_guardrail_trap_unallocated_columns_being_dealloced
        .type           $__internal_2_$__cuda_sm10x_tcgen05_guardrail_trap_unallocated_columns_being_dealloced,@function
        .size           $__internal_2_$__cuda_sm10x_tcgen05_guardrail_trap_unallocated_columns_being_dealloced,(.L_x_186 - $__internal_2_$__cuda_sm10x_tcgen05_guardrail_trap_unallocated_columns_being_dealloced)
$__internal_2_$__cuda_sm10x_tcgen05_guardrail_trap_unallocated_columns_being_dealloced:
[----:B------:R-:W-:Y:S05]  /*9250*/  BPT.TRAP 0x1 ;  /* 0x000000040000795c */ /* 0x000fea0000300000 */
[----:B------:R-:W-:-:S04]  /*9260*/  HFMA2 R3, -RZ, RZ, 0, 0 ;  /* 0x00000000ff037431 */ /* 0x000fc800000001ff */
[----:B------:R-:W-:Y:S05]  /*9270*/  RET.REL.NODEC R2 `(_ZN7cutlass13device_kernelINS_4gemm6kernel13GemmUniversalIN4cute5tupleIJiiiiEEENS1_10collective13CollectiveMmaINS1_35MainloopSm100TmaUmmaWarpSpecializedILi5ELi2ELi4ENS5_IJNS4_1CILi2EEENSA_ILi1EEESC_EEEEENS5_IJNSA_ILi64EEENSA_ILi128EEENSA_ILi32EEEEEENS_10bfloat16_tENS5_IJlSC_lEEESJ_SK_NS4_8TiledMMAINS4_8MMA_AtomIJNS4_20SM100_MMA_F16BF16_SSISJ_SJ_fLi64ELi128ELNS4_4UMMA5MajorE0ELSP_0ELNSO_7ScaleInE0ELSQ_0EEEEEENS4_6LayoutINS5_IJSC_SC_SC_EEENS5_IJNSA_ILi0EEESV_SV_EEEEENS5_IJNS4_10UnderscoreESY_SY_EEEEENS4_13SM90_TMA_LOADENS4_14ComposedLayoutINS4_7SwizzleILi2ELi4ELi3EEENS4_18smem_ptr_flag_bitsILi16EEENST_INS5_IJNSA_ILi8EEESH_EEENS5_IJSH_SC_EEEEEEEvNS4_8identityENS4_23SM90_TMA_LOAD_MULTICASTES1B_vS1C_EENS_8epilogue10collective18CollectiveEpilogueINS1F_23Sm100TmaWarpSpecializedILi4ELi2ELi16ELb1ELb0EEEJSI_NS5_IJNST_ISF_SC_EENST_ISH_SC_EEEEESJ_SK_SJ_SK_NS1F_6fusion15FusionCallbacksIS1J_NS1N_17LinearCombinationISJ_fSJ_fLNS_15FloatRoundStyleE2EEESI_S1M_JEEENS4_5SM1004TMEM4LOAD26SM100_TMEM_LOAD_16dp256b4xES11_S1B_NS4_17SM75_U32x4_LDSM_NENS4_14SM90_TMA_STOREES1B_NS4_17SM90_U32x4_STSM_NENS4_39AutoVectorizingCopyWithAssumedAlignmentILi128EEEEEEvvEEEEvNT_6ParamsE) ;  /* 0xffffff6c02607950 */ /* 0x000fea0003c3ffff */
.L_x_185:
[----:B------:R-:W-:-:S00]  /*9280*/  BRA `(.L_x_185) ;  /* 0xfffffffc00fc7947 */ /* 0x000fc0000383ffff */
[----:B------:R-:W-:-:S00]  /*9290*/  NOP ;  /* 0x0000000000007918 */ /* 0x000fc00000000000 */
        /* <DEDUP_REMOVED lines=14> */
.L_x_186:


//--------------------- .nv.global.init           --------------------------
	.section	.nv.global.init,"aw",@progbits
.nv.global.init:
	.type		$str$27,@object
	.size		$str$27,($str$28 - $str$27)
$str$27:
        /*0000*/ 	.byte	0x28, 0x61, 0x64, 0x64, 0x72, 0x65, 0x73, 0x73, 0x20, 0x26, 0x20, 0x6d, 0x61, 0x73, 0x6b, 0x29
        /*0010*/ 	.byte	0x20, 0x3d, 0x3d, 0x20, 0x30, 0x00
	.type		$str$28,@object
	.size		$str$28,($str$26 - $str$28)
$str$28:
        /*0016*/ 	.byte	0x2f, 0x74, 0x6d, 0x70, 0x2f, 0x63, 0x75, 0x74, 0x6c, 0x61, 0x73, 0x73, 0x5f, 0x73, 0x77, 0x65
        /*0026*/ 	.byte	0x65, 0x70, 0x5f, 0x73, 0x72, 0x63, 0x2f, 0x69, 0x6e, 0x63, 0x6c, 0x75, 0x64, 0x65, 0x2f, 0x63
        /*0036*/ 	.byte	0x75, 0x74, 0x65, 0x2f, 0x70, 0x6f, 0x69, 0x6e, 0x74, 0x65, 0x72, 0x5f, 0x66, 0x6c, 0x61, 0x67
        /*0046*/ 	.byte	0x67, 0x65, 0x64, 0x2e, 0x68, 0x70, 0x70, 0x00
	.type		$str$26,@object
	.size		$str$26,($str$25 - $str$26)
$str$26:
        /*004e*/ 	.byte	0x2f, 0x74, 0x6d, 0x70, 0x2f, 0x63, 0x75, 0x74, 0x6c, 0x61, 0x73, 0x73, 0x5f, 0x73, 0x77, 0x65
        /*005e*/ 	.byte	0x65, 0x70, 0x5f, 0x73, 0x72, 0x63, 0x2f, 0x69, 0x6e, 0x63, 0x6c, 0x75, 0x64, 0x65, 0x2f, 0x63
        /*006e*/ 	.byte	0x75, 0x74, 0x65, 0x2f, 0x61, 0x74, 0x6f, 0x6d, 0x2f, 0x63, 0x6f, 0x70, 0x79, 0x5f, 0x74, 0x72
        /*007e*/ 	.byte	0x61, 0x69, 0x74, 0x73, 0x5f, 0x73, 0x6d, 0x31, 0x30, 0x30, 0x2e, 0x68, 0x70, 0x70, 0x00
	.type		$str$25,@object
	.size		$str$25,(__unnamed_1 - $str$25)
$str$25:
        /*008d*/ 	.byte	0x28, 0x28, 0x75, 0x69, 0x6e, 0x74, 0x33, 0x32, 0x5f, 0x74, 0x28, 0x74, 0x68, 0x72, 0x65, 0x61
        /*009d*/ 	.byte	0x64, 0x49, 0x64, 0x78, 0x2e, 0x78, 0x29, 0x20, 0x2f, 0x20, 0x33, 0x32, 0x29, 0x20, 0x25, 0x20
        /*00ad*/ 	.byte	0x34, 0x29, 0x20, 0x3d, 0x3d, 0x20, 0x28, 0x28, 0x28, 0x74, 0x6d, 0x65, 0x6d, 0x5f, 0x61, 0x64
        /*00bd*/ 	.byte	0x64, 0x72, 0x20, 0x3e, 0x3e, 0x20, 0x31, 0x36, 0x29, 0x20, 0x2f, 0x20, 0x33, 0x32, 0x29, 0x20
        /*00cd*/ 	.byte	0x25, 0x20, 0x34, 0x29, 0x00
	.type		__unnamed_1,@object
	.size		__unnamed_1,(__unnamed_2 - __unnamed_1)
__unnamed_1:
        /*00d2*/ 	.byte	0x61, 0x75, 0x74, 0x6f, 0x20, 0x63, 0x75, 0x74, 0x65, 0x3a, 0x3a, 0x61, 0x73, 0x5f, 0x70, 0x6f
        /* <DEDUP_REMOVED lines=24> */
        /*0262*/ 	.byte	0x30, 0x34, 0x38, 0x3e, 0x3e, 0x3e, 0x3e, 0x5d, 0x00
	.type		__unnamed_2,@object
	.size		__unnamed_2,(.L_2 - __unnamed_2)
__unnamed_2:
        /* <DEDUP_REMOVED lines=45> */
        /*053b*/ 	.byte	0x3e, 0x3e, 0x3e, 0x5d, 0x00
.L_2:


//--------------------- .nv.shared._ZN7cutlass13device_kernelINS_4gemm6kernel13GemmUniversalIN4cute5tupleIJiiiiEEENS1_10collective13CollectiveMmaINS1_35MainloopSm100TmaUmmaWarpSpecializedILi5ELi2ELi4ENS5_IJNS4_1CILi2EEENSA_ILi1EEESC_EEEEENS5_IJNSA_ILi64EEENSA_ILi128EEENSA_ILi32EEEEEENS_10bfloat16_tENS5_IJlSC_lEEESJ_SK_NS4_8TiledMMAINS4_8MMA_AtomIJNS4_20SM100_MMA_F16BF16_SSISJ_SJ_fLi64ELi128ELNS4_4UMMA5MajorE0ELSP_0ELNSO_7ScaleInE0ELSQ_0EEEEEENS4_6LayoutINS5_IJSC_SC_SC_EEENS5_IJNSA_ILi0EEESV_SV_EEEEENS5_IJNS4_10UnderscoreESY_SY_EEEEENS4_13SM90_TMA_LOADENS4_14ComposedLayoutINS4_7SwizzleILi2ELi4ELi3EEENS4_18smem_ptr_flag_bitsILi16EEENST_INS5_IJNSA_ILi8EEESH_EEENS5_IJSH_SC_EEEEEEEvNS4_8identityENS4_23SM90_TMA_LOAD_MULTICASTES1B_vS1C_EENS_8epilogue10collective18CollectiveEpilogueINS1F_23Sm100TmaWarpSpecializedILi4ELi2ELi16ELb1ELb0EEEJSI_NS5_IJNST_ISF_SC_EENST_ISH_SC_EEEEESJ_SK_SJ_SK_NS1F_6fusion15FusionCallbacksIS1J_NS1N_17LinearCombinationISJ_fSJ_fLNS_15FloatRoundStyleE2EEESI_S1M_JEEENS4_5SM1004TMEM4LOAD26SM100_TMEM_LOAD_16dp256b4xES11_S1B_NS4_17SM75_U32x4_LDSM_NENS4_14SM90_TMA_STOREES1B_NS4_17SM90_U32x4_STSM_NENS4_39AutoVectorizingCopyWithAssumedAlignmentILi128EEEEEEvvEEEEvNT_6ParamsE --------------------------
	.section	.nv.shared._ZN7cutlass13device_kernelINS_4gemm6kernel13GemmUniversalIN4cute5tupleIJiiiiEEENS1_10collective13CollectiveMmaINS1_35MainloopSm100TmaUmmaWarpSpecializedILi5ELi2ELi4ENS5_IJNS4_1CILi2EEENSA_ILi1EEESC_EEEEENS5_IJNSA_ILi64EEENSA_ILi128EEENSA_ILi32EEEEEENS_10bfloat16_tENS5_IJlSC_lEEESJ_SK_NS4_8TiledMMAINS4_8MMA_AtomIJNS4_20SM100_MMA_F16BF16_SSISJ_SJ_fLi64ELi128ELNS4_4UMMA5MajorE0ELSP_0ELNSO_7ScaleInE0ELSQ_0EEEEEENS4_6LayoutINS5_IJSC_SC_SC_EEENS5_IJNSA_ILi0EEESV_SV_EEEEENS5_IJNS4_10UnderscoreESY_SY_EEEEENS4_13SM90_TMA_LOADENS4_14ComposedLayoutINS4_7SwizzleILi2ELi4ELi3EEENS4_18smem_ptr_flag_bitsILi16EEENST_INS5_IJNSA_ILi8EEESH_EEENS5_IJSH_SC_EEEEEEEvNS4_8identityENS4_23SM90_TMA_LOAD_MULTICASTES1B_vS1C_EENS_8epilogue10collective18CollectiveEpilogueINS1F_23Sm100TmaWarpSpecializedILi4ELi2ELi16ELb1ELb0EEEJSI_NS5_IJNST_ISF_SC_EENST_ISH_SC_EEEEESJ_SK_SJ_SK_NS1F_6fusion15FusionCallbacksIS1J_NS1N_17LinearCombinationISJ_fSJ_fLNS_15FloatRoundStyleE2EEESI_S1M_JEEENS4_5SM1004TMEM4LOAD26SM100_TMEM_LOAD_16dp256b4xES11_S1B_NS4_17SM75_U32x4_LDSM_NENS4_14SM90_TMA_STOREES1B_NS4_17SM90_U32x4_STSM_NENS4_39AutoVectorizingCopyWithAssumedAlignmentILi128EEEEEEvvEEEEvNT_6ParamsE,"aw",@nobits
	.sectionflags	@""
	.align	16
	.zero		1024


//--------------------- .nv.shared.reserved.0     --------------------------
	.section	.nv.shared.reserved.0,"aw",@nobits
	.weak		__nv_reservedSMEM_offset_0_alias
	.size		__nv_reservedSMEM_offset_0_alias, 0, 64
	.other		__nv_reservedSMEM_offset_0_alias,@"STO_CUDA_RESERVED_SHARED STV_DEFAULT"
__nv_reservedSMEM_offset_0_alias:
	.zero		0
.nv.shared.reserved.0:
	.zero		64
	.weak		__nv_reservedSMEM_tcgen05_partition
	.type		__nv_reservedSMEM_tcgen05_partition,@object
	.size		__nv_reservedSMEM_tcgen05_partition,(.L_0 - __nv_reservedSMEM_tcgen05_partition)
__nv_reservedSMEM_tcgen05_partition:
	.zero		32
.L_0:


//--------------------- .nv.global                --------------------------
	.section	.nv.global,"aw",@nobits
.nv.global:
	.type		_ZN39_INTERNAL_65aa11f3_4_k_cu_a8fc24fc_95274cute1_E,@object
	.size		_ZN39_INTERNAL_65aa11f3_4_k_cu_a8fc24fc_95274cute1_E,(_ZN39_INTERNAL_65aa11f3_4_k_cu_a8fc24fc_95274cuda3std3__45__cpo6cbeginE - _ZN39_INTERNAL_65aa11f3_4_k_cu_a8fc24fc_95274cute1_E)
_ZN39_INTERNAL_65aa11f3_4_k_cu_a8fc24fc_95274cute1_E:
	.zero		1
	.type		_ZN39_INTERNAL_65aa11f3_4_k_cu_a8fc24fc_95274cuda3std3__45__cpo6cbeginE,@object
	.size		_ZN39_INTERNAL_65aa11f3_4_k_cu_a8fc24fc_95274cuda3std3__45__cpo6cbeginE,(_ZN39_INTERNAL_65aa11f3_4_k_cu_a8fc24fc_95274cuda3std3__48in_placeE - _ZN39_INTERNAL_65aa11f3_4_k_cu_a8fc24fc_95274cuda3std3__45__cpo6cbeginE)
_ZN39_INTERNAL_65aa11f3_4_k_cu_a8fc24fc_95274cuda3std3__45__cpo6cbeginE:
	.zero		1
	.type		_ZN39_INTERNAL_65aa11f3_4_k_cu_a8fc24fc_95274cuda3std3__48in_placeE,@object
	.size		_ZN39_INTERNAL_65aa11f3_4_k_cu_a8fc24fc_95274cuda3std3__48in_placeE,(_ZN39_INTERNAL_65aa11f3_4_k_cu_a8fc24fc_95274cuda3std6ranges3__45__cpo9iter_moveE - _ZN39_INTERNAL_65aa11f3_4_k_cu_a8fc24fc_95274cuda3std3__48in_placeE)
_ZN39_INTERNAL_65aa11f3_4_k_cu_a8fc24fc_95274cuda3std3__48in_placeE:
	.zero		1
	.type		_ZN39_INTERNAL_65aa11f3_4_k_cu_a8fc24fc_95274cuda3std6ranges3__45__cpo9iter_moveE,@object
	.size		_ZN39_INTERNAL_65aa11f3_4_k_cu_a8fc24fc_95274cuda3std6ranges3__45__cpo9iter_moveE,(_ZN39_INTERNAL_65aa11f3_4_k_cu_a8fc24fc_95274cuda3std3__45__cpo5beginE - _ZN39_INTERNAL_65aa11f3_4_k_cu_a8fc24fc_95274cuda3std6ranges3__45__cpo9iter_moveE)
_ZN39_INTERNAL_65aa11f3_4_k_cu_a8fc24fc_95274cuda3std6ranges3__45__cpo9iter_moveE:
	.zero		1
	.type		_ZN39_INTERNAL_65aa11f3_4_k_cu_a8fc24fc_95274cuda3std3__45__cpo5beginE,@object
	.size		_ZN39_INTERNAL_65aa11f3_4_k_cu_a8fc24fc_95274cuda3std3__45__cpo5beginE,(_ZN39_INTERNAL_65aa11f3_4_k_cu_a8fc24fc_95274cuda3std3__441_GLOBAL__N__65aa11f3_4_k_cu_a8fc24fc_95276ignoreE - _ZN39_INTERNAL_65aa11f3_4_k_cu_a8fc24fc_95274cuda3std3__45__cpo5beginE)
_ZN39_INTERNAL_65aa11f3_4_k_cu_a8fc24fc_95274cuda3std3__45__cpo5beginE:
	.zero		1
	.type		_ZN39_INTERNAL_65aa11f3_4_k_cu_a8fc24fc_95274cuda3std3__441_GLOBAL__N__65aa11f3_4_k_cu_a8fc24fc_95276ignoreE,@object
	.size		_ZN39_INTERNAL_65aa11f3_4_k_cu_a8fc24fc_95274cuda3std3__441_GLOBAL__N__65aa11f3_4_k_cu_a8fc24fc_95276ignoreE,(_ZN39_INTERNAL_65aa11f3_4_k_cu_a8fc24fc_95274cute7productE - _ZN39_INTERNAL_65aa11f3_4_k_cu_a8fc24fc_95274cuda3std3__441_GLOBAL__N__65aa11f3_4_k_cu_a8fc24fc_95276ignoreE)
_ZN39_INTERNAL_65aa11f3_4_k_cu_a8fc24fc_95274cuda3std3__441_GLOBAL__N__65aa11f3_4_k_cu_a8fc24fc_95276ignoreE:
	.zero		1
	.type		_ZN39_INTERNAL_65aa11f3_4_k_cu_a8fc24fc_95274cute7productE,@object
	.size		_ZN39_INTERNAL_65aa11f3_4_k_cu_a8fc24fc_95274cute7productE,(_ZN39_INTERNAL_65aa11f3_4_k_cu_a8fc24fc_95274cuda3std3__45__cpo3endE - _ZN39_INTERNAL_65aa11f3_4_k_cu_a8fc24fc_95274cute7productE)
_ZN39_INTERNAL_65aa11f3_4_k_cu_a8fc24fc_95274cute7productE:
	.zero		1
	.type		_ZN39_INTERNAL_65aa11f3_4_k_cu_a8fc24fc_95274cuda3std3__45__cpo3endE,@object
	.size		_ZN39_INTERNAL_65aa11f3_4_k_cu_a8fc24fc_95274cuda3std3__45__cpo3endE,(_ZN39_INTERNAL_65aa11f3_4_k_cu_a8fc24fc_95274cuda3std3__419piecewise_constructE - _ZN39_INTERNAL_65aa11f3_4_k_cu_a8fc24fc_95274cuda3std3__45__cpo3endE)
_ZN39_INTERNAL_65aa11f3_4_k_cu_a8fc24fc_95274cuda3std3__45__cpo3endE:
	.zero		1
	.type		_ZN39_INTERNAL_65aa11f3_4_k_cu_a8fc24fc_95274cuda3std3__419piecewise_constructE,@object
	.size		_ZN39_INTERNAL_65aa11f3_4_k_cu_a8fc24fc_95274cuda3std3__419piecewise_constructE,(_ZN39_INTERNAL_65aa11f3_4_k_cu_a8fc24fc_95274cuda3std3__45__cpo4cendE - _ZN39_INTERNAL_65aa11f3_4_k_cu_a8fc24fc_95274cuda3std3__419piecewise_constructE)
_ZN39_INTERNAL_65aa11f3_4_k_cu_a8fc24fc_95274cuda3std3__419piecewise_constructE:
	.zero		1
	.type		_ZN39_INTERNAL_65aa11f3_4_k_cu_a8fc24fc_95274cuda3std3__45__cpo4cendE,@object
	.size		_ZN39_INTERNAL_65aa11f3_4_k_cu_a8fc24fc_95274cuda3std3__45__cpo4cendE,(_ZN39_INTERNAL_65aa11f3_4_k_cu_a8fc24fc_95274cuda3std6ranges3__45__cpo4swapE - _ZN39_INTERNAL_65aa11f3_4_k_cu_a8fc24fc_95274cuda3std3__45__cpo4cendE)
_ZN39_INTERNAL_65aa11f3_4_k_cu_a8fc24fc_95274cuda3std3__45__cpo4cendE:
	.zero		1
	.type		_ZN39_INTERNAL_65aa11f3_4_k_cu_a8fc24fc_95274cuda3std6ranges3__45__cpo4swapE,@object
	.size		_ZN39_INTERNAL_65aa11f3_4_k_cu_a8fc24fc_95274cuda3std6ranges3__45__cpo4swapE,(.L_10 - _ZN39_INTERNAL_65aa11f3_4_k_cu_a8fc24fc_95274cuda3std6ranges3__45__cpo4swapE)
_ZN39_INTERNAL_65aa11f3_4_k_cu_a8fc24fc_95274cuda3std6ranges3__45__cpo4swapE:
	.zero		1
.L_10:


//--------------------- .nv.constant0._ZN7cutlass13device_kernelINS_4gemm6kernel13GemmUniversalIN4cute5tupleIJiiiiEEENS1_10collective13CollectiveMmaINS1_35MainloopSm100TmaUmmaWarpSpecializedILi5ELi2ELi4ENS5_IJNS4_1CILi2EEENSA_ILi1EEESC_EEEEENS5_IJNSA_ILi64EEENSA_ILi128EEENSA_ILi32EEEEEENS_10bfloat16_tENS5_IJlSC_lEEESJ_SK_NS4_8TiledMMAINS4_8MMA_AtomIJNS4_20SM100_MMA_F16BF16_SSISJ_SJ_fLi64ELi128ELNS4_4UMMA5MajorE0ELSP_0ELNSO_7ScaleInE0ELSQ_0EEEEEENS4_6LayoutINS5_IJSC_SC_SC_EEENS5_IJNSA_ILi0EEESV_SV_EEEEENS5_IJNS4_10UnderscoreESY_SY_EEEEENS4_13SM90_TMA_LOADENS4_14ComposedLayoutINS4_7SwizzleILi2ELi4ELi3EEENS4_18smem_ptr_flag_bitsILi16EEENST_INS5_IJNSA_ILi8EEESH_EEENS5_IJSH_SC_EEEEEEEvNS4_8identityENS4_23SM90_TMA_LOAD_MULTICASTES1B_vS1C_EENS_8epilogue10collective18CollectiveEpilogueINS1F_23Sm100TmaWarpSpecializedILi4ELi2ELi16ELb1ELb0EEEJSI_NS5_IJNST_ISF_SC_EENST_ISH_SC_EEEEESJ_SK_SJ_SK_NS1F_6fusion15FusionCallbacksIS1J_NS1N_17LinearCombinationISJ_fSJ_fLNS_15FloatRoundStyleE2EEESI_S1M_JEEENS4_5SM1004TMEM4LOAD26SM100_TMEM_LOAD_16dp256b4xES11_S1B_NS4_17SM75_U32x4_LDSM_NENS4_14SM90_TMA_STOREES1B_NS4_17SM90_U32x4_STSM_NENS4_39AutoVectorizingCopyWithAssumedAlignmentILi128EEEEEEvvEEEEvNT_6ParamsE --------------------------
	.section	.nv.constant0._ZN7cutlass13device_kernelINS_4gemm6kernel13GemmUniversalIN4cute5tupleIJiiiiEEENS1_10collective13CollectiveMmaINS1_35MainloopSm100TmaUmmaWarpSpecializedILi5ELi2ELi4ENS5_IJNS4_1CILi2EEENSA_ILi1EEESC_EEEEENS5_IJNSA_ILi64EEENSA_ILi128EEENSA_ILi32EEEEEENS_10bfloat16_tENS5_IJlSC_lEEESJ_SK_NS4_8TiledMMAINS4_8MMA_AtomIJNS4_20SM100_MMA_F16BF16_SSISJ_SJ_fLi64ELi128ELNS4_4UMMA5MajorE0ELSP_0ELNSO_7ScaleInE0ELSQ_0EEEEEENS4_6LayoutINS5_IJSC_SC_SC_EEENS5_IJNSA_ILi0EEESV_SV_EEEEENS5_IJNS4_10UnderscoreESY_SY_EEEEENS4_13SM90_TMA_LOADENS4_14ComposedLayoutINS4_7SwizzleILi2ELi4ELi3EEENS4_18smem_ptr_flag_bitsILi16EEENST_INS5_IJNSA_ILi8EEESH_EEENS5_IJSH_SC_EEEEEEEvNS4_8identityENS4_23SM90_TMA_LOAD_MULTICASTES1B_vS1C_EENS_8epilogue10collective18CollectiveEpilogueINS1F_23Sm100TmaWarpSpecializedILi4ELi2ELi16ELb1ELb0EEEJSI_NS5_IJNST_ISF_SC_EENST_ISH_SC_EEEEESJ_SK_SJ_SK_NS1F_6fusion15FusionCallbacksIS1J_NS1N_17LinearCombinationISJ_fSJ_fLNS_15FloatRoundStyleE2EEESI_S1M_JEEENS4_5SM1004TMEM4LOAD26SM100_TMEM_LOAD_16dp256b4xES11_S1B_NS4_17SM75_U32x4_LDSM_NENS4_14SM90_TMA_STOREES1B_NS4_17SM90_U32x4_STSM_NENS4_39AutoVectorizingCopyWithAssumedAlignmentILi128EEEEEEvvEEEEvNT_6ParamsE,"a",@progbits
	.sectionflags	@""
	.align	4
.nv.constant0._ZN7cutlass13device_kernelINS_4gemm6kernel13GemmUniversalIN4cute5tupleIJiiiiEEENS1_10collective13CollectiveMmaINS1_35MainloopSm100TmaUmmaWarpSpecializedILi5ELi2ELi4ENS5_IJNS4_1CILi2EEENSA_ILi1EEESC_EEEEENS5_IJNSA_ILi64EEENSA_ILi128EEENSA_ILi32EEEEEENS_10bfloat16_tENS5_IJlSC_lEEESJ_SK_NS4_8TiledMMAINS4_8MMA_AtomIJNS4_20SM100_MMA_F16BF16_SSISJ_SJ_fLi64ELi128ELNS4_4UMMA5MajorE0ELSP_0ELNSO_7ScaleInE0ELSQ_0EEEEEENS4_6LayoutINS5_IJSC_SC_SC_EEENS5_IJNSA_ILi0EEESV_SV_EEEEENS5_IJNS4_10UnderscoreESY_SY_EEEEENS4_13SM90_TMA_LOADENS4_14ComposedLayoutINS4_7SwizzleILi2ELi4ELi3EEENS4_18smem_ptr_flag_bitsILi16EEENST_INS5_IJNSA_ILi8EEESH_EEENS5_IJSH_SC_EEEEEEEvNS4_8identityENS4_23SM90_TMA_LOAD_MULTICASTES1B_vS1C_EENS_8epilogue10collective18CollectiveEpilogueINS1F_23Sm100TmaWarpSpecializedILi4ELi2ELi16ELb1ELb0EEEJSI_NS5_IJNST_ISF_SC_EENST_ISH_SC_EEEEESJ_SK_SJ_SK_NS1F_6fusion15FusionCallbacksIS1J_NS1N_17LinearCombinationISJ_fSJ_fLNS_15FloatRoundStyleE2EEESI_S1M_JEEENS4_5SM1004TMEM4LOAD26SM100_TMEM_LOAD_16dp256b4xES11_S1B_NS4_17SM75_U32x4_LDSM_NENS4_14SM90_TMA_STOREES1B_NS4_17SM90_U32x4_STSM_NENS4_39AutoVectorizingCopyWithAssumedAlignmentILi128EEEEEEvvEEEEvNT_6ParamsE:
	.zero		2944


//--------------------- SYMBOLS --------------------------

	.type		.nv.reservedSmem.offset0,@object
	.size		.nv.reservedSmem.offset0,0x4
	.type		.nv.reservedSmem.cap,@object
	.size		.nv.reservedSmem.cap,0x4
	.type		__assertfail,@function
